	.target	sm_90a

	.elftype	@"ET_EXEC"


//--------------------- .note.nv.tkinfo           --------------------------
	.section	.note.nv.tkinfo,"",@"SHT_NOTE"
	.sectionflags	@"SHF_NOTE_NV_TKINFO"
	.tkinfo
        /*0018*/ 	.word	0x00000002
        /*0030*/ 	.string	""
        /*0030*/ 	.string	"ptxas"
        /*0030*/ 	.string	"Cuda compilation tools, release 13.0, V13.0.88"
        /*0030*/ 	.string	"Build cuda_13.0.r13.0/compiler.36424714_0"
        /*0030*/ 	.string	"-arch sm_90a -m 64 "



//--------------------- .note.nv.cuinfo           --------------------------
	.section	.note.nv.cuinfo,"",@"SHT_NOTE"
	.sectionflags	@"SHF_NOTE_NV_CUINFO"
        /*0018*/ 	.short	0x0002
        /*001a*/ 	.short	0x005a
        /*001c*/ 	.short	0x0082
	.zero		2


//--------------------- .nv.info                  --------------------------
	.section	.nv.info,"",@"SHT_CUDA_INFO"
	.align	4


	//----- nvinfo : EIATTR_REGCOUNT
	.align		4
        /*0000*/ 	.byte	0x04, 0x2f
        /*0002*/ 	.short	(.L_15 - .L_14)
	.align		4
.L_14:
        /*0004*/ 	.word	index@(_ZN7cutlass13device_kernelINS_4gemm6kernel13GemmUniversalIN4cute5tupleIJiiiiEEENS1_10collective13CollectiveMmaINS1_34MainloopSm90TmaGmmaWarpSpecializedILi9ENS5_IJNS4_1CILi8EEENSA_ILi1EEESC_EEENS1_35KernelTmaWarpSpecializedCooperativeEEENS5_IJNSA_ILi128EEENSA_ILi256EEENSA_ILi32EEEEEENS_10bfloat16_tENS5_IJlSC_lEEESK_SL_NS4_8TiledMMAINS4_8MMA_AtomIJNS4_4SM904GMMA28MMA_64x256x16_F32BF16BF16_SSILNSP_5MajorE0ELSR_0ELNSP_7ScaleInE1ELSS_1EEEEEENS4_6LayoutINS5_IJNSA_ILi2EEESC_SC_EEENS5_IJSC_NSA_ILi0EEESY_EEEEENS5_IJNS4_10UnderscoreES11_S11_EEEEENS4_13SM90_TMA_LOADENS4_14ComposedLayoutINS4_7SwizzleILi2ELi4ELi3EEENS4_18smem_ptr_flag_bitsILi16EEENSV_INS5_IJSB_SI_EEENS5_IJSI_SC_EEEEEEEvNS4_8identityENS4_23SM90_TMA_LOAD_MULTICASTES1D_vS1E_EENS_8epilogue10collective6detail29Sm90TmaWarpSpecializedAdapterINS1I_15DefaultEpilogueISK_SL_SL_NS1H_6thread17LinearCombinationISK_Li1EffLNS1M_9ScaleType4KindE0ELNS_15FloatRoundStyleE2ESK_EENS1_15EpilogueDefaultEEEEEvvEEEEvNT_6ParamsE)
        /*0008*/ 	.word	0x000000a8


	//----- nvinfo : EIATTR_FRAME_SIZE
	.align		4
.L_15:
        /*000c*/ 	.byte	0x04, 0x11
        /*000e*/ 	.short	(.L_17 - .L_16)
	.align		4
.L_16:
        /*0010*/ 	.word	index@(_ZN7cutlass13device_kernelINS_4gemm6kernel13GemmUniversalIN4cute5tupleIJiiiiEEENS1_10collective13CollectiveMmaINS1_34MainloopSm90TmaGmmaWarpSpecializedILi9ENS5_IJNS4_1CILi8EEENSA_ILi1EEESC_EEENS1_35KernelTmaWarpSpecializedCooperativeEEENS5_IJNSA_ILi128EEENSA_ILi256EEENSA_ILi32EEEEEENS_10bfloat16_tENS5_IJlSC_lEEESK_SL_NS4_8TiledMMAINS4_8MMA_AtomIJNS4_4SM904GMMA28MMA_64x256x16_F32BF16BF16_SSILNSP_5MajorE0ELSR_0ELNSP_7ScaleInE1ELSS_1EEEEEENS4_6LayoutINS5_IJNSA_ILi2EEESC_SC_EEENS5_IJSC_NSA_ILi0EEESY_EEEEENS5_IJNS4_10UnderscoreES11_S11_EEEEENS4_13SM90_TMA_LOADENS4_14ComposedLayoutINS4_7SwizzleILi2ELi4ELi3EEENS4_18smem_ptr_flag_bitsILi16EEENSV_INS5_IJSB_SI_EEENS5_IJSI_SC_EEEEEEEvNS4_8identityENS4_23SM90_TMA_LOAD_MULTICASTES1D_vS1E_EENS_8epilogue10collective6detail29Sm90TmaWarpSpecializedAdapterINS1I_15DefaultEpilogueISK_SL_SL_NS1H_6thread17LinearCombinationISK_Li1EffLNS1M_9ScaleType4KindE0ELNS_15FloatRoundStyleE2ESK_EENS1_15EpilogueDefaultEEEEEvvEEEEvNT_6ParamsE)
        /*0014*/ 	.word	0x00000000


	//----- nvinfo : EIATTR_MIN_STACK_SIZE
	.align		4
.L_17:
        /*0018*/ 	.byte	0x04, 0x12
        /*001a*/ 	.short	(.L_19 - .L_18)
	.align		4
.L_18:
        /*001c*/ 	.word	index@(_ZN7cutlass13device_kernelINS_4gemm6kernel13GemmUniversalIN4cute5tupleIJiiiiEEENS1_10collective13CollectiveMmaINS1_34MainloopSm90TmaGmmaWarpSpecializedILi9ENS5_IJNS4_1CILi8EEENSA_ILi1EEESC_EEENS1_35KernelTmaWarpSpecializedCooperativeEEENS5_IJNSA_ILi128EEENSA_ILi256EEENSA_ILi32EEEEEENS_10bfloat16_tENS5_IJlSC_lEEESK_SL_NS4_8TiledMMAINS4_8MMA_AtomIJNS4_4SM904GMMA28MMA_64x256x16_F32BF16BF16_SSILNSP_5MajorE0ELSR_0ELNSP_7ScaleInE1ELSS_1EEEEEENS4_6LayoutINS5_IJNSA_ILi2EEESC_SC_EEENS5_IJSC_NSA_ILi0EEESY_EEEEENS5_IJNS4_10UnderscoreES11_S11_EEEEENS4_13SM90_TMA_LOADENS4_14ComposedLayoutINS4_7SwizzleILi2ELi4ELi3EEENS4_18smem_ptr_flag_bitsILi16EEENSV_INS5_IJSB_SI_EEENS5_IJSI_SC_EEEEEEEvNS4_8identityENS4_23SM90_TMA_LOAD_MULTICASTES1D_vS1E_EENS_8epilogue10collective6detail29Sm90TmaWarpSpecializedAdapterINS1I_15DefaultEpilogueISK_SL_SL_NS1H_6thread17LinearCombinationISK_Li1EffLNS1M_9ScaleType4KindE0ELNS_15FloatRoundStyleE2ESK_EENS1_15EpilogueDefaultEEEEEvvEEEEvNT_6ParamsE)
        /*0020*/ 	.word	0x00000000
.L_19:


//--------------------- .nv.compat                --------------------------
	.section	.nv.compat,"",@"SHT_CUDA_COMPAT_INFO"
	.align	4
        /*0000*/ 	.byte	0x02, 0x09, 0x01, 0x00, 0x02, 0x02, 0x04, 0x00, 0x02, 0x05, 0x05, 0x00, 0x03, 0x07, 0x01, 0x01
        /*0010*/ 	.byte	0x02, 0x03, 0x01, 0x00, 0x02, 0x06, 0x01, 0x00, 0x04, 0x0b, 0x08, 0x00, 0x00, 0x00, 0x00, 0x00
        /*0020*/ 	.byte	0x00, 0x00, 0x00, 0x00


//--------------------- .nv.info._ZN7cutlass13device_kernelINS_4gemm6kernel13GemmUniversalIN4cute5tupleIJiiiiEEENS1_10collective13CollectiveMmaINS1_34MainloopSm90TmaGmmaWarpSpecializedILi9ENS5_IJNS4_1CILi8EEENSA_ILi1EEESC_EEENS1_35KernelTmaWarpSpecializedCooperativeEEENS5_IJNSA_ILi128EEENSA_ILi256EEENSA_ILi32EEEEEENS_10bfloat16_tENS5_IJlSC_lEEESK_SL_NS4_8TiledMMAINS4_8MMA_AtomIJNS4_4SM904GMMA28MMA_64x256x16_F32BF16BF16_SSILNSP_5MajorE0ELSR_0ELNSP_7ScaleInE1ELSS_1EEEEEENS4_6LayoutINS5_IJNSA_ILi2EEESC_SC_EEENS5_IJSC_NSA_ILi0EEESY_EEEEENS5_IJNS4_10UnderscoreES11_S11_EEEEENS4_13SM90_TMA_LOADENS4_14ComposedLayoutINS4_7SwizzleILi2ELi4ELi3EEENS4_18smem_ptr_flag_bitsILi16EEENSV_INS5_IJSB_SI_EEENS5_IJSI_SC_EEEEEEEvNS4_8identityENS4_23SM90_TMA_LOAD_MULTICASTES1D_vS1E_EENS_8epilogue10collective6detail29Sm90TmaWarpSpecializedAdapterINS1I_15DefaultEpilogueISK_SL_SL_NS1H_6thread17LinearCombinationISK_Li1EffLNS1M_9ScaleType4KindE0ELNS_15FloatRoundStyleE2ESK_EENS1_15EpilogueDefaultEEEEEvvEEEEvNT_6ParamsE --------------------------
	.section	.nv.info._ZN7cutlass13device_kernelINS_4gemm6kernel13GemmUniversalIN4cute5tupleIJiiiiEEENS1_10collective13CollectiveMmaINS1_34MainloopSm90TmaGmmaWarpSpecializedILi9ENS5_IJNS4_1CILi8EEENSA_ILi1EEESC_EEENS1_35KernelTmaWarpSpecializedCooperativeEEENS5_IJNSA_ILi128EEENSA_ILi256EEENSA_ILi32EEEEEENS_10bfloat16_tENS5_IJlSC_lEEESK_SL_NS4_8TiledMMAINS4_8MMA_AtomIJNS4_4SM904GMMA28MMA_64x256x16_F32BF16BF16_SSILNSP_5MajorE0ELSR_0ELNSP_7ScaleInE1ELSS_1EEEEEENS4_6LayoutINS5_IJNSA_ILi2EEESC_SC_EEENS5_IJSC_NSA_ILi0EEESY_EEEEENS5_IJNS4_10UnderscoreES11_S11_EEEEENS4_13SM90_TMA_LOADENS4_14ComposedLayoutINS4_7SwizzleILi2ELi4ELi3EEENS4_18smem_ptr_flag_bitsILi16EEENSV_INS5_IJSB_SI_EEENS5_IJSI_SC_EEEEEEEvNS4_8identityENS4_23SM90_TMA_LOAD_MULTICASTES1D_vS1E_EENS_8epilogue10collective6detail29Sm90TmaWarpSpecializedAdapterINS1I_15DefaultEpilogueISK_SL_SL_NS1H_6thread17LinearCombinationISK_Li1EffLNS1M_9ScaleType4KindE0ELNS_15FloatRoundStyleE2ESK_EENS1_15EpilogueDefaultEEEEEvvEEEEvNT_6ParamsE,"",@"SHT_CUDA_INFO"
	.sectionflags	@""
	.align	4


	//----- nvinfo : EIATTR_CUDA_API_VERSION
	.align		4
        /*0000*/ 	.byte	0x04, 0x37
        /*0002*/ 	.short	(.L_21 - .L_20)
.L_20:
        /*0004*/ 	.word	0x00000082


	//----- nvinfo : EIATTR_KPARAM_INFO
	.align		4
.L_21:
        /*0008*/ 	.byte	0x04, 0x17
        /*000a*/ 	.short	(.L_23 - .L_22)
.L_22:
        /*000c*/ 	.word	0x00000000
        /*0010*/ 	.short	0x0000
        /*0012*/ 	.short	0x0070
        /*0014*/ 	.byte	0x00, 0xf0, 0x01, 0x10


	//----- nvinfo : EIATTR_SPARSE_MMA_MASK
	.align		4
.L_23:
        /*0018*/ 	.byte	0x03, 0x50
        /*001a*/ 	.short	0x0000


	//----- nvinfo : EIATTR_MAXREG_COUNT
	.align		4
        /*001c*/ 	.byte	0x03, 0x1b
        /*001e*/ 	.short	0x00a8


	//----- nvinfo : EIATTR_NUM_BARRIERS
	.align		4
        /*0020*/ 	.byte	0x02, 0x4c
        /*0022*/ 	.byte	0x01
	.zero		1


	//----- nvinfo : EIATTR_EXTERNS
	.align		4
        /*0024*/ 	.byte	0x04, 0x0f
        /*0026*/ 	.short	(.L_25 - .L_24)


	//   ....[0]....
	.align		4
.L_24:
        /*0028*/ 	.word	index@(__assertfail)


	//----- nvinfo : EIATTR_MERCURY_ISA_VERSION
	.align		4
.L_25:
        /*002c*/ 	.byte	0x03, 0x5f
        /*002e*/ 	.short	0x0101


	//----- nvinfo : EIATTR_INT_WARP_WIDE_INSTR_OFFSETS
	.align		4
        /*0030*/ 	.byte	0x04, 0x31
        /*0032*/ 	.short	(.L_27 - .L_26)


	//   ....[0]....
.L_26:
        /*0034*/ 	.word	0x00000590


	//   ....[1]....
        /*0038*/ 	.word	0x000005a0


	//   ....[2]....
        /*003c*/ 	.word	0x00000720


	//----- nvinfo : EIATTR_COOP_GROUP_MASK_REGIDS
	.align		4
.L_27:
        /*0040*/ 	.byte	0x04, 0x29
        /*0042*/ 	.short	(.L_29 - .L_28)


	//   ....[0]....
.L_28:
        /*0044*/ 	.word	0xffffffff


	//   ....[1]....
        /*0048*/ 	.word	0xffffffff


	//   ....[2]....
        /*004c*/ 	.word	0xffffffff


	//   ....[3]....
        /*0050*/ 	.word	0xffffffff


	//   ....[4]....
        /*0054*/ 	.word	0xffffffff


	//   ....[5]....
        /*0058*/ 	.word	0xffffffff


	//----- nvinfo : EIATTR_COOP_GROUP_INSTR_OFFSETS
	.align		4
.L_29:
        /*005c*/ 	.byte	0x04, 0x28
        /*005e*/ 	.short	(.L_31 - .L_30)


	//   ....[0]....
.L_30:
        /*0060*/ 	.word	0x00000060


	//   ....[1]....
        /*0064*/ 	.word	0x00000070


	//   ....[2]....
        /*0068*/ 	.word	0x00000130


	//   ....[3]....
        /*006c*/ 	.word	0x000003c0


	//   ....[4]....
        /*0070*/ 	.word	0x000008c0


	//   ....[5]....
        /*0074*/ 	.word	0x00001310


	//----- nvinfo : EIATTR_REG_RECONFIG
	.align		4
.L_31:
        /*0078*/ 	.byte	0x01, 0x54
	.zero		2


	//----- nvinfo : EIATTR_SYSCALL_OFFSETS
	.align		4
        /*007c*/ 	.byte	0x04, 0x46
        /*007e*/ 	.short	(.L_33 - .L_32)


	//   ....[0]....
.L_32:
        /*0080*/ 	.word	0x000014d0


	//----- nvinfo : EIATTR_MBARRIER_INSTR_OFFSETS
	.align		4
.L_33:
        /*0084*/ 	.byte	0x04, 0x39
        /*0086*/ 	.short	(.L_35 - .L_34)


	//   ....[0]....
.L_34:
        /*0088*/ 	.word	0x00000280
        /*008c*/ 	.word	0x000000ff
        /*0090*/ 	.word	0x00000000
        /*0094*/ 	.short	0x0100
        /*0096*/ 	.byte	0x08
	.zero		1


	//   ....[1]....
        /*0098*/ 	.word	0x00000290
        /*009c*/ 	.word	0x000000ff
        /*00a0*/ 	.word	0x00000048
        /*00a4*/ 	.short	0x0100
        /*00a6*/ 	.byte	0x08
	.zero		1


	//   ....[2]....
        /*00a8*/ 	.word	0x000002a0
        /*00ac*/ 	.word	0x000000ff
        /*00b0*/ 	.word	0x00000008
        /*00b4*/ 	.short	0x0100
        /*00b6*/ 	.byte	0x08
	.zero		1


	//   ....[3]....
        /*00b8*/ 	.word	0x000002b0
        /*00bc*/ 	.word	0x000000ff
        /*00c0*/ 	.word	0x00000050
        /*00c4*/ 	.short	0x0100
        /*00c6*/ 	.byte	0x08
	.zero		1


	//   ....[4]....
        /*00c8*/ 	.word	0x000002c0
        /*00cc*/ 	.word	0x000000ff
        /*00d0*/ 	.word	0x00000010
        /*00d4*/ 	.short	0x0100
        /*00d6*/ 	.byte	0x08
	.zero		1


	//   ....[5]....
        /*00d8*/ 	.word	0x000002d0
        /*00dc*/ 	.word	0x000000ff
        /*00e0*/ 	.word	0x00000058
        /*00e4*/ 	.short	0x0100
        /*00e6*/ 	.byte	0x08
	.zero		1


	//   ....[6]....
        /*00e8*/ 	.word	0x000002e0
        /*00ec*/ 	.word	0x000000ff
        /*00f0*/ 	.word	0x00000018
        /*00f4*/ 	.short	0x0100
        /*00f6*/ 	.byte	0x08
	.zero		1


	//   ....[7]....
        /*00f8*/ 	.word	0x000002f0
        /*00fc*/ 	.word	0x000000ff
        /*0100*/ 	.word	0x00000060
        /*0104*/ 	.short	0x0100
        /*0106*/ 	.byte	0x08
	.zero		1


	//   ....[8]....
        /*0108*/ 	.word	0x00000300
        /*010c*/ 	.word	0x000000ff
        /*0110*/ 	.word	0x00000020
        /*0114*/ 	.short	0x0100
        /*0116*/ 	.byte	0x08
	.zero		1


	//   ....[9]....
        /*0118*/ 	.word	0x00000310
        /*011c*/ 	.word	0x000000ff
        /*0120*/ 	.word	0x00000068
        /*0124*/ 	.short	0x0100
        /*0126*/ 	.byte	0x08
	.zero		1


	//   ....[10]....
        /*0128*/ 	.word	0x00000320
        /*012c*/ 	.word	0x000000ff
        /*0130*/ 	.word	0x00000028
        /*0134*/ 	.short	0x0100
        /*0136*/ 	.byte	0x08
	.zero		1


	//   ....[11]....
        /*0138*/ 	.word	0x00000330
        /*013c*/ 	.word	0x000000ff
        /*0140*/ 	.word	0x00000070
        /*0144*/ 	.short	0x0100
        /*0146*/ 	.byte	0x08
	.zero		1


	//   ....[12]....
        /*0148*/ 	.word	0x00000340
        /*014c*/ 	.word	0x000000ff
        /*0150*/ 	.word	0x00000030
        /*0154*/ 	.short	0x0100
        /*0156*/ 	.byte	0x08
	.zero		1


	//   ....[13]....
        /*0158*/ 	.word	0x00000350
        /*015c*/ 	.word	0x000000ff
        /*0160*/ 	.word	0x00000078
        /*0164*/ 	.short	0x0100
        /*0166*/ 	.byte	0x08
	.zero		1


	//   ....[14]....
        /*0168*/ 	.word	0x00000360
        /*016c*/ 	.word	0x000000ff
        /*0170*/ 	.word	0x00000038
        /*0174*/ 	.short	0x0100
        /*0176*/ 	.byte	0x08
	.zero		1


	//   ....[15]....
        /*0178*/ 	.word	0x00000370
        /*017c*/ 	.word	0x000000ff
        /*0180*/ 	.word	0x00000080
        /*0184*/ 	.short	0x0100
        /*0186*/ 	.byte	0x08
	.zero		1


	//   ....[16]....
        /*0188*/ 	.word	0x00000380
        /*018c*/ 	.word	0x000000ff
        /*0190*/ 	.word	0x00000040
        /*0194*/ 	.short	0x0100
        /*0196*/ 	.byte	0x08
	.zero		1


	//   ....[17]....
        /*0198*/ 	.word	0x00000390
        /*019c*/ 	.word	0x000000ff
        /*01a0*/ 	.word	0x00000088
        /*01a4*/ 	.short	0x0100
        /*01a6*/ 	.byte	0x08
	.zero		1


	//   ....[18]....
        /*01a8*/ 	.word	0x000007c0
        /*01ac*/ 	.word	0x000000ff
        /*01b0*/ 	.word	0x000000a0
        /*01b4*/ 	.short	0x0100
        /*01b6*/ 	.byte	0x06
	.zero		1


	//   ....[19]....
        /*01b8*/ 	.word	0x00000840
        /*01bc*/ 	.word	0x000000ff
        /*01c0*/ 	.word	0x000000a8
        /*01c4*/ 	.short	0x0100
        /*01c6*/ 	.byte	0x06
	.zero		1


	//   ....[20]....
        /*01c8*/ 	.word	0x00001590
        /*01cc*/ 	.word	0x00000003
        /*01d0*/ 	.word	0x00000000
        /*01d4*/ 	.short	0x010a
        /*01d6*/ 	.byte	0x3f
	.zero		1


	//   ....[21]....
        /*01d8*/ 	.word	0x000015d0
        /*01dc*/ 	.word	0x00000003
        /*01e0*/ 	.word	0x00000000
        /*01e4*/ 	.short	0x010a
        /*01e6*/ 	.byte	0x3f
	.zero		1


	//   ....[22]....
        /*01e8*/ 	.word	0x000018b0
        /*01ec*/ 	.word	0x00000005
        /*01f0*/ 	.word	0x00000000
        /*01f4*/ 	.short	0x010a
        /*01f6*/ 	.byte	0x3f
	.zero		1


	//   ....[23]....
        /*01f8*/ 	.word	0x000018f0
        /*01fc*/ 	.word	0x00000005
        /*0200*/ 	.word	0x00000000
        /*0204*/ 	.short	0x010a
        /*0206*/ 	.byte	0x3f
	.zero		1


	//   ....[24]....
        /*0208*/ 	.word	0x00001a60
        /*020c*/ 	.word	0x00000005
        /*0210*/ 	.word	0x00000000
        /*0214*/ 	.short	0x0101
        /*0216*/ 	.byte	0x3f
	.zero		1


	//   ....[25]....
        /*0218*/ 	.word	0x00001c80
        /*021c*/ 	.word	0x00000003
        /*0220*/ 	.word	0x00000000
        /*0224*/ 	.short	0x0101
        /*0226*/ 	.byte	0x3f
	.zero		1


	//   ....[26]....
        /*0228*/ 	.word	0x0000aa60
        /*022c*/ 	.word	0x00000017
        /*0230*/ 	.word	0x00000048
        /*0234*/ 	.short	0x010a
        /*0236*/ 	.byte	0x3f
	.zero		1


	//   ....[27]....
        /*0238*/ 	.word	0x0000add0
        /*023c*/ 	.word	0x00000003
        /*0240*/ 	.word	0x000000a8
        /*0244*/ 	.short	0x0101
        /*0246*/ 	.byte	0x3f
	.zero		1


	//   ....[28]....
        /*0248*/ 	.word	0x0000b530
        /*024c*/ 	.word	0x00000007
        /*0250*/ 	.word	0x00000000
        /*0254*/ 	.short	0x010a
        /*0256*/ 	.byte	0x3f
	.zero		1


	//   ....[29]....
        /*0258*/ 	.word	0x0000b5b0
        /*025c*/ 	.word	0x00000008
        /*0260*/ 	.word	0x00000000
        /*0264*/ 	.short	0x010a
        /*0266*/ 	.byte	0x3f
	.zero		1


	//   ....[30]....
        /*0268*/ 	.word	0x0000b640
        /*026c*/ 	.word	0x00000009
        /*0270*/ 	.word	0x00000000
        /*0274*/ 	.short	0x010a
        /*0276*/ 	.byte	0x3f
	.zero		1


	//   ....[31]....
        /*0278*/ 	.word	0x0000b6d0
        /*027c*/ 	.word	0x00000008
        /*0280*/ 	.word	0x00000000
        /*0284*/ 	.short	0x010a
        /*0286*/ 	.byte	0x3f
	.zero		1


	//   ....[32]....
        /*0288*/ 	.word	0x0000b760
        /*028c*/ 	.word	0x00000009
        /*0290*/ 	.word	0x00000000
        /*0294*/ 	.short	0x010a
        /*0296*/ 	.byte	0x3f
	.zero		1


	//   ....[33]....
        /*0298*/ 	.word	0x0000b7f0
        /*029c*/ 	.word	0x00000008
        /*02a0*/ 	.word	0x00000000
        /*02a4*/ 	.short	0x010a
        /*02a6*/ 	.byte	0x3f
	.zero		1


	//   ....[34]....
        /*02a8*/ 	.word	0x0000b880
        /*02ac*/ 	.word	0x00000009
        /*02b0*/ 	.word	0x00000000
        /*02b4*/ 	.short	0x010a
        /*02b6*/ 	.byte	0x3f
	.zero		1


	//   ....[35]....
        /*02b8*/ 	.word	0x0000b910
        /*02bc*/ 	.word	0x00000006
        /*02c0*/ 	.word	0x00000000
        /*02c4*/ 	.short	0x010a
        /*02c6*/ 	.byte	0x3f
	.zero		1


	//   ....[36]....
        /*02c8*/ 	.word	0x0000b9a0
        /*02cc*/ 	.word	0x00000003
        /*02d0*/ 	.word	0x00000000
        /*02d4*/ 	.short	0x010a
        /*02d6*/ 	.byte	0x3f
	.zero		1


	//   ....[37]....
        /*02d8*/ 	.word	0x0000ba00
        /*02dc*/ 	.word	0x00000003
        /*02e0*/ 	.word	0x00000000
        /*02e4*/ 	.short	0x010a
        /*02e6*/ 	.byte	0x3f
	.zero		1


	//   ....[38]....
        /*02e8*/ 	.word	0x0000ba50
        /*02ec*/ 	.word	0x00000005
        /*02f0*/ 	.word	0x00000000
        /*02f4*/ 	.short	0x010a
        /*02f6*/ 	.byte	0x3f
	.zero		1


	//   ....[39]....
        /*02f8*/ 	.word	0x0000bb20
        /*02fc*/ 	.word	0x00000017
        /*0300*/ 	.word	0x00000048
        /*0304*/ 	.short	0x010a
        /*0306*/ 	.byte	0x3f
	.zero		1


	//   ....[40]....
        /*0308*/ 	.word	0x0000bbf0
        /*030c*/ 	.word	0x00000007
        /*0310*/ 	.word	0x00000000
        /*0314*/ 	.short	0x010a
        /*0316*/ 	.byte	0x3f
	.zero		1


	//   ....[41]....
        /*0318*/ 	.word	0x0000bc40
        /*031c*/ 	.word	0x00000008
        /*0320*/ 	.word	0x00000000
        /*0324*/ 	.short	0x010a
        /*0326*/ 	.byte	0x3f
	.zero		1


	//   ....[42]....
        /*0328*/ 	.word	0x0000bc90
        /*032c*/ 	.word	0x00000009
        /*0330*/ 	.word	0x00000000
        /*0334*/ 	.short	0x010a
        /*0336*/ 	.byte	0x3f
	.zero		1


	//   ....[43]....
        /*0338*/ 	.word	0x0000bce0
        /*033c*/ 	.word	0x00000008
        /*0340*/ 	.word	0x00000000
        /*0344*/ 	.short	0x010a
        /*0346*/ 	.byte	0x3f
	.zero		1


	//   ....[44]....
        /*0348*/ 	.word	0x0000bd30
        /*034c*/ 	.word	0x00000009
        /*0350*/ 	.word	0x00000000
        /*0354*/ 	.short	0x010a
        /*0356*/ 	.byte	0x3f
	.zero		1


	//   ....[45]....
        /*0358*/ 	.word	0x0000bd80
        /*035c*/ 	.word	0x00000008
        /*0360*/ 	.word	0x00000000
        /*0364*/ 	.short	0x010a
        /*0366*/ 	.byte	0x3f
	.zero		1


	//   ....[46]....
        /*0368*/ 	.word	0x0000bdd0
        /*036c*/ 	.word	0x00000009
        /*0370*/ 	.word	0x00000000
        /*0374*/ 	.short	0x010a
        /*0376*/ 	.byte	0x3f
	.zero		1


	//   ....[47]....
        /*0378*/ 	.word	0x0000be20
        /*037c*/ 	.word	0x00000006
        /*0380*/ 	.word	0x00000000
        /*0384*/ 	.short	0x010a
        /*0386*/ 	.byte	0x3f
	.zero		1


	//----- nvinfo : EIATTR_NUM_MBARRIERS
	.align		4
.L_35:
        /*0388*/ 	.byte	0x03, 0x38
        /*038a*/ 	.short	0x0014


	//----- nvinfo : EIATTR_EXIT_INSTR_OFFSETS
	.align		4
        /*038c*/ 	.byte	0x04, 0x1c
        /*038e*/ 	.short	(.L_37 - .L_36)


	//   ....[0]....
.L_36:
        /*0390*/ 	.word	0x00000a20


	//   ....[1]....
        /*0394*/ 	.word	0x00001240


	//   ....[2]....
        /*0398*/ 	.word	0x0000a180


	//   ....[3]....
        /*039c*/ 	.word	0x0000a6e0


	//   ....[4]....
        /*03a0*/ 	.word	0x0000b9f0


	//----- nvinfo : EIATTR_MAX_THREADS
	.align		4
.L_37:
        /*03a4*/ 	.byte	0x04, 0x05
        /*03a6*/ 	.short	(.L_39 - .L_38)
.L_38:
        /*03a8*/ 	.word	0x00000180
        /*03ac*/ 	.word	0x00000001
        /*03b0*/ 	.word	0x00000001


	//----- nvinfo : EIATTR_CRS_STACK_SIZE
	.align		4
.L_39:
        /*03b4*/ 	.byte	0x04, 0x1e
        /*03b6*/ 	.short	(.L_41 - .L_40)
.L_40:
        /*03b8*/ 	.word	0x00000000


	//----- nvinfo : EIATTR_CBANK_PARAM_SIZE
	.align		4
.L_41:
        /*03bc*/ 	.byte	0x03, 0x19
        /*03be*/ 	.short	0x0470


	//----- nvinfo : EIATTR_PARAM_CBANK
	.align		4
        /*03c0*/ 	.byte	0x04, 0x0a
        /*03c2*/ 	.short	(.L_43 - .L_42)
	.align		4
.L_42:
        /*03c4*/ 	.word	index@(.nv.constant0._ZN7cutlass13device_kernelINS_4gemm6kernel13GemmUniversalIN4cute5tupleIJiiiiEEENS1_10collective13CollectiveMmaINS1_34MainloopSm90TmaGmmaWarpSpecializedILi9ENS5_IJNS4_1CILi8EEENSA_ILi1EEESC_EEENS1_35KernelTmaWarpSpecializedCooperativeEEENS5_IJNSA_ILi128EEENSA_ILi256EEENSA_ILi32EEEEEENS_10bfloat16_tENS5_IJlSC_lEEESK_SL_NS4_8TiledMMAINS4_8MMA_AtomIJNS4_4SM904GMMA28MMA_64x256x16_F32BF16BF16_SSILNSP_5MajorE0ELSR_0ELNSP_7ScaleInE1ELSS_1EEEEEENS4_6LayoutINS5_IJNSA_ILi2EEESC_SC_EEENS5_IJSC_NSA_ILi0EEESY_EEEEENS5_IJNS4_10UnderscoreES11_S11_EEEEENS4_13SM90_TMA_LOADENS4_14ComposedLayoutINS4_7SwizzleILi2ELi4ELi3EEENS4_18smem_ptr_flag_bitsILi16EEENSV_INS5_IJSB_SI_EEENS5_IJSI_SC_EEEEEEEvNS4_8identityENS4_23SM90_TMA_LOAD_MULTICASTES1D_vS1E_EENS_8epilogue10collective6detail29Sm90TmaWarpSpecializedAdapterINS1I_15DefaultEpilogueISK_SL_SL_NS1H_6thread17LinearCombinationISK_Li1EffLNS1M_9ScaleType4KindE0ELNS_15FloatRoundStyleE2ESK_EENS1_15EpilogueDefaultEEEEEvvEEEEvNT_6ParamsE)
        /*03c8*/ 	.short	0x0210
        /*03ca*/ 	.short	0x0470


	//----- nvinfo : EIATTR_SW_WAR
	.align		4
.L_43:
        /*03cc*/ 	.byte	0x04, 0x36
        /*03ce*/ 	.short	(.L_45 - .L_44)
.L_44:
        /*03d0*/ 	.word	0x00000008
.L_45:


//--------------------- .nv.callgraph             --------------------------
	.section	.nv.callgraph,"",@"SHT_CUDA_CALLGRAPH"
	.align	4
	.sectionentsize	8
	.align		4
        /*0000*/ 	.word	0x00000000
	.align		4
        /*0004*/ 	.word	0xffffffff
	.align		4
        /*0008*/ 	.word	index@(_ZN7cutlass13device_kernelINS_4gemm6kernel13GemmUniversalIN4cute5tupleIJiiiiEEENS1_10collective13CollectiveMmaINS1_34MainloopSm90TmaGmmaWarpSpecializedILi9ENS5_IJNS4_1CILi8EEENSA_ILi1EEESC_EEENS1_35KernelTmaWarpSpecializedCooperativeEEENS5_IJNSA_ILi128EEENSA_ILi256EEENSA_ILi32EEEEEENS_10bfloat16_tENS5_IJlSC_lEEESK_SL_NS4_8TiledMMAINS4_8MMA_AtomIJNS4_4SM904GMMA28MMA_64x256x16_F32BF16BF16_SSILNSP_5MajorE0ELSR_0ELNSP_7ScaleInE1ELSS_1EEEEEENS4_6LayoutINS5_IJNSA_ILi2EEESC_SC_EEENS5_IJSC_NSA_ILi0EEESY_EEEEENS5_IJNS4_10UnderscoreES11_S11_EEEEENS4_13SM90_TMA_LOADENS4_14ComposedLayoutINS4_7SwizzleILi2ELi4ELi3EEENS4_18smem_ptr_flag_bitsILi16EEENSV_INS5_IJSB_SI_EEENS5_IJSI_SC_EEEEEEEvNS4_8identityENS4_23SM90_TMA_LOAD_MULTICASTES1D_vS1E_EENS_8epilogue10collective6detail29Sm90TmaWarpSpecializedAdapterINS1I_15DefaultEpilogueISK_SL_SL_NS1H_6thread17LinearCombinationISK_Li1EffLNS1M_9ScaleType4KindE0ELNS_15FloatRoundStyleE2ESK_EENS1_15EpilogueDefaultEEEEEvvEEEEvNT_6ParamsE)
	.align		4
        /*000c*/ 	.word	index@(__assertfail)
	.align		4
        /*0010*/ 	.word	0x00000000
	.align		4
        /*0014*/ 	.word	0xfffffffe
	.align		4
        /*0018*/ 	.word	0x00000000
	.align		4
        /*001c*/ 	.word	0xfffffffd
	.align		4
        /*0020*/ 	.word	0x00000000
	.align		4
        /*0024*/ 	.word	0xfffffffc


//--------------------- .nv.constant4             --------------------------
	.section	.nv.constant4,"a",@progbits
	.align	8
	.align		8
.nv.constant4:
        /*0000*/ 	.dword	__assertfail
	.align		8
        /*0008*/ 	.dword	__unnamed_1
	.align		8
        /*0010*/ 	.dword	_ZN40_INTERNAL_7fef0547_4_k_cu_5cc6c212_299044cuda3std3__45__cpo5beginE
	.align		8
        /*0018*/ 	.dword	_ZN40_INTERNAL_7fef0547_4_k_cu_5cc6c212_299044cuda3std3__45__cpo3endE
	.align		8
        /*0020*/ 	.dword	_ZN40_INTERNAL_7fef0547_4_k_cu_5cc6c212_299044cuda3std3__45__cpo6cbeginE
	.align		8
        /*0028*/ 	.dword	_ZN40_INTERNAL_7fef0547_4_k_cu_5cc6c212_299044cuda3std3__45__cpo4cendE
	.align		8
        /*0030*/ 	.dword	_ZN40_INTERNAL_7fef0547_4_k_cu_5cc6c212_299044cuda3std3__442_GLOBAL__N__7fef0547_4_k_cu_5cc6c212_299046ignoreE
	.align		8
        /*0038*/ 	.dword	_ZN40_INTERNAL_7fef0547_4_k_cu_5cc6c212_299044cuda3std3__419piecewise_constructE
	.align		8
        /*0040*/ 	.dword	_ZN40_INTERNAL_7fef0547_4_k_cu_5cc6c212_299044cuda3std3__48in_placeE
	.align		8
        /*0048*/ 	.dword	_ZN40_INTERNAL_7fef0547_4_k_cu_5cc6c212_299044cuda3std6ranges3__45__cpo4swapE
	.align		8
        /*0050*/ 	.dword	_ZN40_INTERNAL_7fef0547_4_k_cu_5cc6c212_299044cuda3std6ranges3__45__cpo9iter_moveE
	.align		8
        /*0058*/ 	.dword	_ZN40_INTERNAL_7fef0547_4_k_cu_5cc6c212_299044cute7productE
	.align		8
        /*0060*/ 	.dword	_ZN40_INTERNAL_7fef0547_4_k_cu_5cc6c212_299044cute1_E
	.align		8
        /*0068*/ 	.dword	$str$22
	.align		8
        /*0070*/ 	.dword	$str$23


//--------------------- .text._ZN7cutlass13device_kernelINS_4gemm6kernel13GemmUniversalIN4cute5tupleIJiiiiEEENS1_10collective13CollectiveMmaINS1_34MainloopSm90TmaGmmaWarpSpecializedILi9ENS5_IJNS4_1CILi8EEENSA_ILi1EEESC_EEENS1_35KernelTmaWarpSpecializedCooperativeEEENS5_IJNSA_ILi128EEENSA_ILi256EEENSA_ILi32EEEEEENS_10bfloat16_tENS5_IJlSC_lEEESK_SL_NS4_8TiledMMAINS4_8MMA_AtomIJNS4_4SM904GMMA28MMA_64x256x16_F32BF16BF16_SSILNSP_5MajorE0ELSR_0ELNSP_7ScaleInE1ELSS_1EEEEEENS4_6LayoutINS5_IJNSA_ILi2EEESC_SC_EEENS5_IJSC_NSA_ILi0EEESY_EEEEENS5_IJNS4_10UnderscoreES11_S11_EEEEENS4_13SM90_TMA_LOADENS4_14ComposedLayoutINS4_7SwizzleILi2ELi4ELi3EEENS4_18smem_ptr_flag_bitsILi16EEENSV_INS5_IJSB_SI_EEENS5_IJSI_SC_EEEEEEEvNS4_8identityENS4_23SM90_TMA_LOAD_MULTICASTES1D_vS1E_EENS_8epilogue10collective6detail29Sm90TmaWarpSpecializedAdapterINS1I_15DefaultEpilogueISK_SL_SL_NS1H_6thread17LinearCombinationISK_Li1EffLNS1M_9ScaleType4KindE0ELNS_15FloatRoundStyleE2ESK_EENS1_15EpilogueDefaultEEEEEvvEEEEvNT_6ParamsE --------------------------
	.section	.text._ZN7cutlass13device_kernelINS_4gemm6kernel13GemmUniversalIN4cute5tupleIJiiiiEEENS1_10collective13CollectiveMmaINS1_34MainloopSm90TmaGmmaWarpSpecializedILi9ENS5_IJNS4_1CILi8EEENSA_ILi1EEESC_EEENS1_35KernelTmaWarpSpecializedCooperativeEEENS5_IJNSA_ILi128EEENSA_ILi256EEENSA_ILi32EEEEEENS_10bfloat16_tENS5_IJlSC_lEEESK_SL_NS4_8TiledMMAINS4_8MMA_AtomIJNS4_4SM904GMMA28MMA_64x256x16_F32BF16BF16_SSILNSP_5MajorE0ELSR_0ELNSP_7ScaleInE1ELSS_1EEEEEENS4_6LayoutINS5_IJNSA_ILi2EEESC_SC_EEENS5_IJSC_NSA_ILi0EEESY_EEEEENS5_IJNS4_10UnderscoreES11_S11_EEEEENS4_13SM90_TMA_LOADENS4_14ComposedLayoutINS4_7SwizzleILi2ELi4ELi3EEENS4_18smem_ptr_flag_bitsILi16EEENSV_INS5_IJSB_SI_EEENS5_IJSI_SC_EEEEEEEvNS4_8identityENS4_23SM90_TMA_LOAD_MULTICASTES1D_vS1E_EENS_8epilogue10collective6detail29Sm90TmaWarpSpecializedAdapterINS1I_15DefaultEpilogueISK_SL_SL_NS1H_6thread17LinearCombinationISK_Li1EffLNS1M_9ScaleType4KindE0ELNS_15FloatRoundStyleE2ESK_EENS1_15EpilogueDefaultEEEEEvvEEEEvNT_6ParamsE,"ax",@progbits
	.align	128
.text._ZN7cutlass13device_kernelINS_4gemm6kernel13GemmUniversalIN4cute5tupleIJiiiiEEENS1_10collective13CollectiveMmaINS1_34MainloopSm90TmaGmmaWarpSpecializedILi9ENS5_IJNS4_1CILi8EEENSA_ILi1EEESC_EEENS1_35KernelTmaWarpSpecializedCooperativeEEENS5_IJNSA_ILi128EEENSA_ILi256EEENSA_ILi32EEEEEENS_10bfloat16_tENS5_IJlSC_lEEESK_SL_NS4_8TiledMMAINS4_8MMA_AtomIJNS4_4SM904GMMA28MMA_64x256x16_F32BF16BF16_SSILNSP_5MajorE0ELSR_0ELNSP_7ScaleInE1ELSS_1EEEEEENS4_6LayoutINS5_IJNSA_ILi2EEESC_SC_EEENS5_IJSC_NSA_ILi0EEESY_EEEEENS5_IJNS4_10UnderscoreES11_S11_EEEEENS4_13SM90_TMA_LOADENS4_14ComposedLayoutINS4_7SwizzleILi2ELi4ELi3EEENS4_18smem_ptr_flag_bitsILi16EEENSV_INS5_IJSB_SI_EEENS5_IJSI_SC_EEEEEEEvNS4_8identityENS4_23SM90_TMA_LOAD_MULTICASTES1D_vS1E_EENS_8epilogue10collective6detail29Sm90TmaWarpSpecializedAdapterINS1I_15DefaultEpilogueISK_SL_SL_NS1H_6thread17LinearCombinationISK_Li1EffLNS1M_9ScaleType4KindE0ELNS_15FloatRoundStyleE2ESK_EENS1_15EpilogueDefaultEEEEEvvEEEEvNT_6ParamsE:
        .type           _ZN7cutlass13device_kernelINS_4gemm6kernel13GemmUniversalIN4cute5tupleIJiiiiEEENS1_10collective13CollectiveMmaINS1_34MainloopSm90TmaGmmaWarpSpecializedILi9ENS5_IJNS4_1CILi8EEENSA_ILi1EEESC_EEENS1_35KernelTmaWarpSpecializedCooperativeEEENS5_IJNSA_ILi128EEENSA_ILi256EEENSA_ILi32EEEEEENS_10bfloat16_tENS5_IJlSC_lEEESK_SL_NS4_8TiledMMAINS4_8MMA_AtomIJNS4_4SM904GMMA28MMA_64x256x16_F32BF16BF16_SSILNSP_5MajorE0ELSR_0ELNSP_7ScaleInE1ELSS_1EEEEEENS4_6LayoutINS5_IJNSA_ILi2EEESC_SC_EEENS5_IJSC_NSA_ILi0EEESY_EEEEENS5_IJNS4_10UnderscoreES11_S11_EEEEENS4_13SM90_TMA_LOADENS4_14ComposedLayoutINS4_7SwizzleILi2ELi4ELi3EEENS4_18smem_ptr_flag_bitsILi16EEENSV_INS5_IJSB_SI_EEENS5_IJSI_SC_EEEEEEEvNS4_8identityENS4_23SM90_TMA_LOAD_MULTICASTES1D_vS1E_EENS_8epilogue10collective6detail29Sm90TmaWarpSpecializedAdapterINS1I_15DefaultEpilogueISK_SL_SL_NS1H_6thread17LinearCombinationISK_Li1EffLNS1M_9ScaleType4KindE0ELNS_15FloatRoundStyleE2ESK_EENS1_15EpilogueDefaultEEEEEvvEEEEvNT_6ParamsE,@function
        .size           _ZN7cutlass13device_kernelINS_4gemm6kernel13GemmUniversalIN4cute5tupleIJiiiiEEENS1_10collective13CollectiveMmaINS1_34MainloopSm90TmaGmmaWarpSpecializedILi9ENS5_IJNS4_1CILi8EEENSA_ILi1EEESC_EEENS1_35KernelTmaWarpSpecializedCooperativeEEENS5_IJNSA_ILi128EEENSA_ILi256EEENSA_ILi32EEEEEENS_10bfloat16_tENS5_IJlSC_lEEESK_SL_NS4_8TiledMMAINS4_8MMA_AtomIJNS4_4SM904GMMA28MMA_64x256x16_F32BF16BF16_SSILNSP_5MajorE0ELSR_0ELNSP_7ScaleInE1ELSS_1EEEEEENS4_6LayoutINS5_IJNSA_ILi2EEESC_SC_EEENS5_IJSC_NSA_ILi0EEESY_EEEEENS5_IJNS4_10UnderscoreES11_S11_EEEEENS4_13SM90_TMA_LOADENS4_14ComposedLayoutINS4_7SwizzleILi2ELi4ELi3EEENS4_18smem_ptr_flag_bitsILi16EEENSV_INS5_IJSB_SI_EEENS5_IJSI_SC_EEEEEEEvNS4_8identityENS4_23SM90_TMA_LOAD_MULTICASTES1D_vS1E_EENS_8epilogue10collective6detail29Sm90TmaWarpSpecializedAdapterINS1I_15DefaultEpilogueISK_SL_SL_NS1H_6thread17LinearCombinationISK_Li1EffLNS1M_9ScaleType4KindE0ELNS_15FloatRoundStyleE2ESK_EENS1_15EpilogueDefaultEEEEEvvEEEEvNT_6ParamsE,(.L_x_338 - _ZN7cutlass13device_kernelINS_4gemm6kernel13GemmUniversalIN4cute5tupleIJiiiiEEENS1_10collective13CollectiveMmaINS1_34MainloopSm90TmaGmmaWarpSpecializedILi9ENS5_IJNS4_1CILi8EEENSA_ILi1EEESC_EEENS1_35KernelTmaWarpSpecializedCooperativeEEENS5_IJNSA_ILi128EEENSA_ILi256EEENSA_ILi32EEEEEENS_10bfloat16_tENS5_IJlSC_lEEESK_SL_NS4_8TiledMMAINS4_8MMA_AtomIJNS4_4SM904GMMA28MMA_64x256x16_F32BF16BF16_SSILNSP_5MajorE0ELSR_0ELNSP_7ScaleInE1ELSS_1EEEEEENS4_6LayoutINS5_IJNSA_ILi2EEESC_SC_EEENS5_IJSC_NSA_ILi0EEESY_EEEEENS5_IJNS4_10UnderscoreES11_S11_EEEEENS4_13SM90_TMA_LOADENS4_14ComposedLayoutINS4_7SwizzleILi2ELi4ELi3EEENS4_18smem_ptr_flag_bitsILi16EEENSV_INS5_IJSB_SI_EEENS5_IJSI_SC_EEEEEEEvNS4_8identityENS4_23SM90_TMA_LOAD_MULTICASTES1D_vS1E_EENS_8epilogue10collective6detail29Sm90TmaWarpSpecializedAdapterINS1I_15DefaultEpilogueISK_SL_SL_NS1H_6thread17LinearCombinationISK_Li1EffLNS1M_9ScaleType4KindE0ELNS_15FloatRoundStyleE2ESK_EENS1_15EpilogueDefaultEEEEEvvEEEEvNT_6ParamsE)
        .other          _ZN7cutlass13device_kernelINS_4gemm6kernel13GemmUniversalIN4cute5tupleIJiiiiEEENS1_10collective13CollectiveMmaINS1_34MainloopSm90TmaGmmaWarpSpecializedILi9ENS5_IJNS4_1CILi8EEENSA_ILi1EEESC_EEENS1_35KernelTmaWarpSpecializedCooperativeEEENS5_IJNSA_ILi128EEENSA_ILi256EEENSA_ILi32EEEEEENS_10bfloat16_tENS5_IJlSC_lEEESK_SL_NS4_8TiledMMAINS4_8MMA_AtomIJNS4_4SM904GMMA28MMA_64x256x16_F32BF16BF16_SSILNSP_5MajorE0ELSR_0ELNSP_7ScaleInE1ELSS_1EEEEEENS4_6LayoutINS5_IJNSA_ILi2EEESC_SC_EEENS5_IJSC_NSA_ILi0EEESY_EEEEENS5_IJNS4_10UnderscoreES11_S11_EEEEENS4_13SM90_TMA_LOADENS4_14ComposedLayoutINS4_7SwizzleILi2ELi4ELi3EEENS4_18smem_ptr_flag_bitsILi16EEENSV_INS5_IJSB_SI_EEENS5_IJSI_SC_EEEEEEEvNS4_8identityENS4_23SM90_TMA_LOAD_MULTICASTES1D_vS1E_EENS_8epilogue10collective6detail29Sm90TmaWarpSpecializedAdapterINS1I_15DefaultEpilogueISK_SL_SL_NS1H_6thread17LinearCombinationISK_Li1EffLNS1M_9ScaleType4KindE0ELNS_15FloatRoundStyleE2ESK_EENS1_15EpilogueDefaultEEEEEvvEEEEvNT_6ParamsE,@"STO_CUDA_ENTRY STV_DEFAULT"
_ZN7cutlass13device_kernelINS_4gemm6kernel13GemmUniversalIN4cute5tupleIJiiiiEEENS1_10collective13CollectiveMmaINS1_34MainloopSm90TmaGmmaWarpSpecializedILi9ENS5_IJNS4_1CILi8EEENSA_ILi1EEESC_EEENS1_35KernelTmaWarpSpecializedCooperativeEEENS5_IJNSA_ILi128EEENSA_ILi256EEENSA_ILi32EEEEEENS_10bfloat16_tENS5_IJlSC_lEEESK_SL_NS4_8TiledMMAINS4_8MMA_AtomIJNS4_4SM904GMMA28MMA_64x256x16_F32BF16BF16_SSILNSP_5MajorE0ELSR_0ELNSP_7ScaleInE1ELSS_1EEEEEENS4_6LayoutINS5_IJNSA_ILi2EEESC_SC_EEENS5_IJSC_NSA_ILi0EEESY_EEEEENS5_IJNS4_10UnderscoreES11_S11_EEEEENS4_13SM90_TMA_LOADENS4_14ComposedLayoutINS4_7SwizzleILi2ELi4ELi3EEENS4_18smem_ptr_flag_bitsILi16EEENSV_INS5_IJSB_SI_EEENS5_IJSI_SC_EEEEEEEvNS4_8identityENS4_23SM90_TMA_LOAD_MULTICASTES1D_vS1E_EENS_8epilogue10collective6detail29Sm90TmaWarpSpecializedAdapterINS1I_15DefaultEpilogueISK_SL_SL_NS1H_6thread17LinearCombinationISK_Li1EffLNS1M_9ScaleType4KindE0ELNS_15FloatRoundStyleE2ESK_EENS1_15EpilogueDefaultEEEEEvvEEEEvNT_6ParamsE:
[----:B------:R-:W0:Y:S01]  /*0000*/  LDC R1, c[0x0][0x28] ;  /* 0x00000a00ff017b82 */ /* 0x000e220000000800 */
[----:B------:R-:W1:Y:S01]  /*0010*/  S2R R18, SR_TID.X ;  /* 0x0000000000127919 */ /* 0x000e620000002100 */
[----:B------:R-:W-:Y:S01]  /*0020*/  ELECT P0, URZ, PT ;  /* 0x00000000003f782f */ /* 0x000fe20003800000 */
[----:B------:R-:W-:Y:S01]  /*0030*/  BSSY B0, `(.L_x_0) ;  /* 0x000000f000007945 */ /* 0x000fe20003800000 */
[--C-:B-1----:R-:W-:Y:S02]  /*0040*/  SHF.R.U32.HI R0, RZ, 0x5, R18.reuse ;  /* 0x00000005ff007819 */ /* 0x102fe40000011612 */
[----:B------:R-:W-:-:S03]  /*0050*/  SHF.R.U32.HI R3, RZ, 0x7, R18 ;  /* 0x00000007ff037819 */ /* 0x000fc60000011612 */
[----:B------:R-:W1:Y:S04]  /*0060*/  SHFL.IDX PT, R2, R0, RZ, 0x1f ;  /* 0x00001fff00027589 */ /* 0x000e6800000e0000 */
[----:B------:R2:W3:Y:S01]  /*0070*/  SHFL.IDX PT, R5, R3, RZ, 0x1f ;  /* 0x00001fff03057589 */ /* 0x0004e200000e0000 */
[----:B-1----:R-:W-:-:S13]  /*0080*/  ISETP.NE.OR P0, PT, R2, RZ, !P0 ;  /* 0x000000ff0200720c */ /* 0x002fda0004705670 */
[----:B0-23--:R-:W-:Y:S05]  /*0090*/  @P0 BRA `(.L_x_1) ;  /* 0x0000000000200947 */ /* 0x00dfea0003800000 */
[----:B------:R-:W-:Y:S02]  /*00a0*/  ULDC.64 UR4, c[0x0][0x198] ;  /* 0x0000660000047ab9 */ /* 0x000fe40000000a00 */
[----:B------:R-:W-:Y:S02]  /*00b0*/  UIADD3 UR6, UP0, UR4, 0xf0, URZ ;  /* 0x000000f004067890 */ /* 0x000fe4000ff1e03f */
[----:B------:R-:W-:Y:S02]  /*00c0*/  UIADD3 UR4, UP1, UR4, 0x1f0, URZ ;  /* 0x000001f004047890 */ /* 0x000fe4000ff3e03f */
[----:B------:R-:W-:Y:S02]  /*00d0*/  UIADD3.X UR7, URZ, UR5, URZ, UP0, !UPT ;  /* 0x000000053f077290 */ /* 0x000fe400087fe43f */
[----:B------:R-:W-:-:S07]  /*00e0*/  UIADD3.X UR5, URZ, UR5, URZ, UP1, !UPT ;  /* 0x000000053f057290 */ /* 0x000fce0008ffe43f */
[----:B------:R0:W-:Y:S02]  /*00f0*/  UTMACCTL.PF [UR6] ;  /* 0x00000000060079b9 */ /* 0x0001e40008040000 */
[----:B------:R0:W-:Y:S02]  /*0100*/  UTMACCTL.PF [UR4] ;  /* 0x00000000040079b9 */ /* 0x0001e40008040000 */
[----:B0-----:R-:W-:Y:S01]  /*0110*/  NOP ;  /* 0x0000000000007918 */ /* 0x001fe20000000000 */
.L_x_1:
[----:B------:R-:W-:Y:S05]  /*0120*/  BSYNC B0 ;  /* 0x0000000000007941 */ /* 0x000fea0003800000 */
.L_x_0:
[----:B------:R-:W0:Y:S01]  /*0130*/  SHFL.IDX PT, R3, R0, RZ, 0x1f ;  /* 0x00001fff00037589 */ /* 0x000e2200000e0000 */
[----:B------:R-:W-:-:S04]  /*0140*/  SHF.R.S32.HI R7, RZ, 0x1f, R18 ;  /* 0x0000001fff077819 */ /* 0x000fc80000011412 */
[----:B------:R-:W-:-:S04]  /*0150*/  LEA.HI R7, R7, R18, RZ, 0x7 ;  /* 0x0000001207077211 */ /* 0x000fc800078f38ff */
[----:B------:R-:W-:Y:S02]  /*0160*/  LOP3.LUT R7, R7, 0xffffff80, RZ, 0xc0, !PT ;  /* 0xffffff8007077812 */ /* 0x000fe400078ec0ff */
[----:B0-----:R-:W-:-:S13]  /*0170*/  ISETP.NE.AND P0, PT, R3, RZ, PT ;  /* 0x000000ff0300720c */ /* 0x001fda0003f05270 */
[----:B------:R-:W-:Y:S05]  /*0180*/  @P0 BRA `(.L_x_2) ;  /* 0x00000000008c0947 */ /* 0x000fea0003800000 */
[----:B------:R-:W-:Y:S01]  /*0190*/  ELECT P0, URZ, PT ;  /* 0x00000000003f782f */ /* 0x000fe20003800000 */
[----:B------:R-:W-:-:S12]  /*01a0*/  BSSY B0, `(.L_x_2) ;  /* 0x0000021000007945 */ /* 0x000fd80003800000 */
[----:B------:R-:W-:Y:S05]  /*01b0*/  @!P0 BRA `(.L_x_3) ;  /* 0x00000000007c8947 */ /* 0x000fea0003800000 */
[----:B------:R-:W0:Y:S01]  /*01c0*/  S2UR UR8, SR_CgaCtaId ;  /* 0x00000000000879c3 */ /* 0x000e220000008800 */
[----:B------:R-:W-:Y:S01]  /*01d0*/  UMOV UR4, 0x400 ;  /* 0x0000040000047882 */ /* 0x000fe20000000000 */
[----:B------:R-:W-:Y:S01]  /*01e0*/  UMOV UR5, 0x1 ;  /* 0x0000000100057882 */ /* 0x000fe20000000000 */
[----:B------:R-:W-:Y:S02]  /*01f0*/  UMOV UR6, 0x10 ;  /* 0x0000001000067882 */ /* 0x000fe40000000000 */
[----:B------:R-:W-:-:S04]  /*0200*/  UIADD3 UR6, -UR6, 0x100000, URZ ;  /* 0x0010000006067890 */ /* 0x000fc8000fffe13f */
[----:B------:R-:W-:Y:S02]  /*0210*/  USHF.L.U32 UR7, UR6, 0xb, URZ ;  /* 0x0000000b06077899 */ /* 0x000fe4000800063f */
[----:B------:R-:W-:Y:S02]  /*0220*/  USHF.L.U32 UR6, UR6, 0x1, URZ ;  /* 0x0000000106067899 */ /* 0x000fe4000800063f */
[----:B0-----:R-:W-:Y:S02]  /*0230*/  ULEA UR8, UR8, UR4, 0x18 ;  /* 0x0000000408087291 */ /* 0x001fe4000f8ec03f */
[----:B------:R-:W-:-:S04]  /*0240*/  UIADD3 UR4, -UR5, 0x100000, URZ ;  /* 0x0010000005047890 */ /* 0x000fc8000fffe13f */
[----:B------:R-:W-:Y:S02]  /*0250*/  USHF.L.U32 UR5, UR4, 0xb, URZ ;  /* 0x0000000b04057899 */ /* 0x000fe4000800063f */
[----:B------:R-:W-:Y:S01]  /*0260*/  USHF.L.U32 UR4, UR4, 0x1, URZ ;  /* 0x0000000104047899 */ /* 0x000fe2000800063f */
[----:B------:R-:W0:Y:S11]  /*0270*/  FENCE.VIEW.ASYNC.S ;  /* 0x00000000000073c6 */ /* 0x000e360000000000 */
[----:B0-----:R0:W1:Y:S01]  /*0280*/  SYNCS.EXCH.64 URZ, [UR8], UR4 ;  /* 0x00000004083f75b2 */ /* 0x0010620008000100 */
[----:B------:R0:W2:Y:S01]  /*0290*/  SYNCS.EXCH.64 URZ, [UR8+0x48], UR6 ;  /* 0x00004806083f75b2 */ /* 0x0000a20008000100 */
[----:B------:R0:W3:Y:S01]  /*02a0*/  SYNCS.EXCH.64 URZ, [UR8+0x8], UR4 ;  /* 0x00000804083f75b2 */ /* 0x0000e20008000100 */
[----:B------:R0:W4:Y:S01]  /*02b0*/  SYNCS.EXCH.64 URZ, [UR8+0x50], UR6 ;  /* 0x00005006083f75b2 */ /* 0x0001220008000100 */
[----:B------:R0:W0:Y:S01]  /*02c0*/  SYNCS.EXCH.64 URZ, [UR8+0x10], UR4 ;  /* 0x00001004083f75b2 */ /* 0x0000220008000100 */
        /* <DEDUP_REMOVED lines=13> */
[----:B------:R-:W-:Y:S01]  /*03a0*/  NOP ;  /* 0x0000000000007918 */ /* 0x000fe20000000000 */
.L_x_3:
[----:B0-----:R-:W-:Y:S05]  /*03b0*/  BSYNC B0 ;  /* 0x0000000000007941 */ /* 0x001fea0003800000 */
.L_x_2:
[----:B------:R-:W0:Y:S01]  /*03c0*/  SHFL.IDX PT, R0, R0, RZ, 0x1f ;  /* 0x00001fff00007589 */ /* 0x000e2200000e0000 */
[----:B------:R-:W5:Y:S01]  /*03d0*/  S2UR UR8, SR_CTAID.X ;  /* 0x00000000000879c3 */ /* 0x000f620000002500 */
[----:B------:R-:W-:Y:S01]  /*03e0*/  IMAD.IADD R6, R18, 0x1, -R7 ;  /* 0x0000000112067824 */ /* 0x000fe200078e0a07 */
[----:B------:R-:W-:Y:S01]  /*03f0*/  SHF.R.S32.HI R10, RZ, 0x1f, R3 ;  /* 0x0000001fff0a7819 */ /* 0x000fe20000011403 */
[----:B------:R-:W1:Y:S01]  /*0400*/  S2R R4, SR_CTAID.Y ;  /* 0x0000000000047919 */ /* 0x000e620000002600 */
[----:B------:R-:W-:Y:S01]  /*0410*/  ELECT P0, URZ, PT ;  /* 0x00000000003f782f */ /* 0x000fe20003800000 */
[----:B------:R-:W-:Y:S01]  /*0420*/  NOP ;  /* 0x0000000000007918 */ /* 0x000fe20000000000 */
[----:B------:R-:W-:Y:S01]  /*0430*/  SHF.R.S32.HI R7, RZ, 0x1f, R6 ;  /* 0x0000001fff077819 */ /* 0x000fe20000011406 */
[----:B------:R-:W-:Y:S01]  /*0440*/  ULDC UR4, c[0x0][0x150] ;  /* 0x0000540000047ab9 */ /* 0x000fe20000000800 */
[----:B------:R-:W-:Y:S01]  /*0450*/  LEA.HI R10, R10, R3, RZ, 0x2 ;  /* 0x000000030a0a7211 */ /* 0x000fe200078f10ff */
[----:B------:R-:W2:Y:S01]  /*0460*/  LDC R9, c[0x0][0x144] ;  /* 0x00005100ff097b82 */ /* 0x000ea20000000800 */
[----:B------:R-:W-:Y:S01]  /*0470*/  LEA.HI R7, R7, R6, RZ, 0x3 ;  /* 0x0000000607077211 */ /* 0x000fe200078f18ff */
[----:B------:R-:W-:Y:S01]  /*0480*/  NOP ;  /* 0x0000000000007918 */ /* 0x000fe20000000000 */
[----:B------:R-:W-:Y:S01]  /*0490*/  LOP3.LUT R10, R10, 0x3ffffffc, RZ, 0xc0, !PT ;  /* 0x3ffffffc0a0a7812 */ /* 0x000fe200078ec0ff */
[----:B------:R-:W-:Y:S01]  /*04a0*/  IMAD.MOV.U32 R22, RZ, RZ, 0x1 ;  /* 0x00000001ff167424 */ /* 0x000fe200078e00ff */
[----:B------:R-:W-:-:S02]  /*04b0*/  SHF.R.S32.HI R8, RZ, 0x3, R7 ;  /* 0x00000003ff087819 */ /* 0x000fc40000011407 */
[----:B------:R-:W-:Y:S01]  /*04c0*/  SHF.R.S32.HI R7, RZ, 0x1f, R7 ;  /* 0x0000001fff077819 */ /* 0x000fe20000011407 */
[----:B------:R-:W-:Y:S01]  /*04d0*/  IMAD.IADD R10, R3, 0x1, -R10 ;  /* 0x00000001030a7824 */ /* 0x000fe200078e0a0a */
[----:B------:R-:W3:Y:S01]  /*04e0*/  LDC R12, c[0x0][0x140] ;  /* 0x00005000ff0c7b82 */ /* 0x000ee20000000800 */
[----:B------:R-:W-:Y:S02]  /*04f0*/  ISETP.NE.AND P3, PT, R5, RZ, PT ;  /* 0x000000ff0500720c */ /* 0x000fe40003f65270 */
[----:B------:R-:W-:Y:S02]  /*0500*/  LEA.HI R7, R7, R8, RZ, 0x2 ;  /* 0x0000000807077211 */ /* 0x000fe400078f10ff */
[----:B0-----:R-:W-:Y:S02]  /*0510*/  ISETP.NE.OR P0, PT, R0, RZ, !P0 ;  /* 0x000000ff0000720c */ /* 0x001fe40004705670 */
[----:B------:R-:W-:Y:S02]  /*0520*/  LOP3.LUT R7, R7, 0xfffffffc, RZ, 0xc0, !PT ;  /* 0xfffffffc07077812 */ /* 0x000fe400078ec0ff */
[----:B-----5:R-:W-:-:S03]  /*0530*/  I2FP.F32.U32 R0, UR8 ;  /* 0x0000000800007c45 */ /* 0x020fc60008201000 */
[----:B------:R-:W-:Y:S02]  /*0540*/  IMAD.IADD R7, R8, 0x1, -R7 ;  /* 0x0000000108077824 */ /* 0x000fe400078e0a07 */
[----:B------:R-:W-:Y:S01]  /*0550*/  FMUL R0, R0, UR4 ;  /* 0x0000000400007c20 */ /* 0x000fe20008400000 */
[----:B------:R-:W-:Y:S01]  /*0560*/  ULDC UR4, c[0x0][0x154] ;  /* 0x0000550000047ab9 */ /* 0x000fe20000000800 */
[----:B------:R-:W-:Y:S01]  /*0570*/  IMAD R7, R10, 0x4, R7 ;  /* 0x000000040a077824 */ /* 0x000fe200078e0207 */
[----:B-1----:R-:W-:Y:S01]  /*0580*/  I2FP.F32.U32 R8, R4 ;  /* 0x0000000400087245 */ /* 0x002fe20000201000 */
[----:B------:R-:W-:Y:S01]  /*0590*/  VOTEU.ALL UP0, P0 ;  /* 0x00000000003f7886 */ /* 0x000fe20000000000 */
[----:B------:R-:W-:Y:S01]  /*05a0*/  VOTEU.ALL UP1, P0 ;  /* 0x00000000003f7886 */ /* 0x000fe20000020000 */
[----:B------:R-:W0:Y:S01]  /*05b0*/  F2I.U32.TRUNC.NTZ R0, R0 ;  /* 0x0000000000007305 */ /* 0x000e22000020f000 */
[C---:B------:R-:W-:Y:S02]  /*05c0*/  IMAD.SHL.U32 R152, R7.reuse, 0x4, RZ ;  /* 0x0000000407987824 */ /* 0x040fe400078e00ff */
[----:B------:R-:W-:Y:S01]  /*05d0*/  FMUL R10, R8, UR4 ;  /* 0x00000004080a7c20 */ /* 0x000fe20008400000 */
[----:B------:R-:W1:Y:S01]  /*05e0*/  @!UP0 S2UR UR7, SR_CgaCtaId ;  /* 0x00000000000789c3 */ /* 0x000e620000008800 */
[----:B------:R-:W-:Y:S01]  /*05f0*/  UMOV UR4, 0x20 ;  /* 0x0000002000047882 */ /* 0x000fe20000000000 */
[----:B------:R-:W-:Y:S01]  /*0600*/  @!UP0 UMOV UR6, 0x400 ;  /* 0x0000040000068882 */ /* 0x000fe20000000000 */
[----:B------:R-:W-:Y:S01]  /*0610*/  LOP3.LUT R152, R7, 0xc, R152, 0x78, !PT ;  /* 0x0000000c07987812 */ /* 0x000fe200078e7898 */
[----:B------:R-:W-:-:S04]  /*0620*/  @!UP0 UIADD3 UR4, -UR4, 0x100000, URZ ;  /* 0x0010000004048890 */ /* 0x000fc8000fffe13f */
[----:B------:R-:W-:Y:S02]  /*0630*/  @!UP0 USHF.L.U32 UR5, UR4, 0xb, URZ ;  /* 0x0000000b04058899 */ /* 0x000fe4000800063f */
[----:B------:R-:W-:Y:S01]  /*0640*/  @!UP0 USHF.L.U32 UR4, UR4, 0x1, URZ ;  /* 0x0000000104048899 */ /* 0x000fe2000800063f */
[----:B------:R-:W5:Y:S01]  /*0650*/  F2I.U32.TRUNC.NTZ R10, R10 ;  /* 0x0000000a000a7305 */ /* 0x000f62000020f000 */
[----:B---3--:R-:W-:Y:S02]  /*0660*/  ISETP.EQ.U32.AND P2, PT, R12, 0x1, PT ;  /* 0x000000010c00780c */ /* 0x008fe40003f42070 */
[----:B------:R-:W-:Y:S01]  /*0670*/  SHF.R.S32.HI R3, RZ, 0x1f, R152 ;  /* 0x0000001fff037819 */ /* 0x000fe20000011498 */
[----:B------:R-:W3:Y:S01]  /*0680*/  LDC R7, c[0x0][0x148] ;  /* 0x00005200ff077b82 */ /* 0x000ee20000000800 */
[----:B0-----:R-:W-:Y:S02]  /*0690*/  IMAD.MOV R14, RZ, RZ, -R0 ;  /* 0x000000ffff0e7224 */ /* 0x001fe400078e0a00 */
[----:B------:R-:W-:-:S02]  /*06a0*/  LEA.HI R8, R3, R152, RZ, 0x3 ;  /* 0x0000009803087211 */ /* 0x000fc400078f18ff */
[----:B--2---:R-:W-:Y:S02]  /*06b0*/  IMAD R3, R9, R14, UR8 ;  /* 0x0000000809037e24 */ /* 0x004fe4000f8e020e */
[----:B------:R-:W-:Y:S02]  /*06c0*/  LOP3.LUT R11, R8, 0xfffffff8, RZ, 0xc0, !PT ;  /* 0xfffffff8080b7812 */ /* 0x000fe400078ec0ff */
[----:B------:R-:W-:Y:S01]  /*06d0*/  SHF.R.S32.HI R9, RZ, 0x1f, R2 ;  /* 0x0000001fff097819 */ /* 0x000fe20000011402 */
[----:B-----5:R-:W-:Y:S02]  /*06e0*/  IMAD.MOV R24, RZ, RZ, -R10 ;  /* 0x000000ffff187224 */ /* 0x020fe400078e0a0a */
[----:B------:R-:W-:Y:S01]  /*06f0*/  IMAD.IADD R0, R152, 0x1, -R11 ;  /* 0x0000000198007824 */ /* 0x000fe200078e0a0b */
[----:B------:R-:W-:Y:S01]  /*0700*/  LEA.HI R9, R9, R2, RZ, 0x2 ;  /* 0x0000000209097211 */ /* 0x000fe200078f10ff */
[----:B-1----:R-:W-:Y:S01]  /*0710*/  @!UP0 ULEA UR6, UR7, UR6, 0x18 ;  /* 0x0000000607068291 */ /* 0x002fe2000f8ec03f */
[----:B------:R-:W-:-:S02]  /*0720*/  VOTEU.ALL UP0, P0 ;  /* 0x00000000003f7886 */ /* 0x000fc40000000000 */
[----:B------:R-:W-:Y:S02]  /*0730*/  LOP3.LUT R9, R9, 0xfffffffc, RZ, 0xc0, !PT ;  /* 0xfffffffc09097812 */ /* 0x000fe400078ec0ff */
[----:B------:R-:W-:Y:S02]  /*0740*/  ISETP.NE.AND P4, PT, R0, R3, PT ;  /* 0x000000030000720c */ /* 0x000fe40003f85270 */
[----:B------:R-:W-:Y:S01]  /*0750*/  LOP3.LUT P0, RZ, R6, 0x7, RZ, 0xc0, !PT ;  /* 0x0000000706ff7812 */ /* 0x000fe2000780c0ff */
[----:B------:R-:W-:Y:S02]  /*0760*/  IMAD.IADD R0, R2, 0x1, -R9 ;  /* 0x0000000102007824 */ /* 0x000fe400078e0a09 */
[----:B---3--:R-:W-:Y:S01]  /*0770*/  IMAD R9, R7, R24, R4 ;  /* 0x0000001807097224 */ /* 0x008fe200078e0204 */
[----:B------:R-:W-:Y:S01]  /*0780*/  ISETP.LT.U32.AND P0, PT, R152, 0x8, !P0 ;  /* 0x000000089800780c */ /* 0x000fe20004701070 */
[----:B------:R-:W-:Y:S01]  /*0790*/  VIADD R6, R5, 0xffffffff ;  /* 0xffffffff05067836 */ /* 0x000fe20000000000 */
[C---:B------:R-:W-:Y:S01]  /*07a0*/  ISETP.NE.AND P1, PT, R0.reuse, 0x3, PT ;  /* 0x000000030000780c */ /* 0x040fe20003f25270 */
[----:B------:R-:W0:Y:S02]  /*07b0*/  FENCE.VIEW.ASYNC.S ;  /* 0x00000000000073c6 */ /* 0x000e240000000000 */
[----:B0-----:R0:W1:Y:S01]  /*07c0*/  @!UP0 SYNCS.EXCH.64 URZ, [UR6+0xa0], UR4 ;  /* 0x0000a004063f85b2 */ /* 0x0010620008000100 */
[----:B------:R-:W-:-:S02]  /*07d0*/  ISETP.EQ.OR P1, PT, R0, RZ, !P1 ;  /* 0x000000ff0000720c */ /* 0x000fc40004f22670 */
[----:B------:R-:W-:Y:S02]  /*07e0*/  @P4 SHF.R.S32.HI R8, RZ, 0x3, R8 ;  /* 0x00000003ff084819 */ /* 0x000fe40000011408 */
[----:B------:R-:W-:Y:S02]  /*07f0*/  ISETP.EQ.AND P1, PT, R5, RZ, P1 ;  /* 0x000000ff0500720c */ /* 0x000fe40000f22270 */
[----:B------:R-:W-:Y:S02]  /*0800*/  @P4 ISETP.NE.AND P5, PT, R8, R9, PT ;  /* 0x000000090800420c */ /* 0x000fe40003fa5270 */
[----:B------:R-:W-:Y:S02]  /*0810*/  ISETP.GE.U32.AND P6, PT, R6, 0x2, PT ;  /* 0x000000020600780c */ /* 0x000fe40003fc6070 */
[----:B------:R-:W-:Y:S02]  /*0820*/  SEL R9, RZ, 0x1, !P0 ;  /* 0x00000001ff097807 */ /* 0x000fe40004000000 */
[----:B------:R-:W-:Y:S01]  /*0830*/  @P4 SEL R22, RZ, 0x1, P5 ;  /* 0x00000001ff164807 */ /* 0x000fe20002800000 */
[----:B------:R0:W2:Y:S01]  /*0840*/  @!UP1 SYNCS.EXCH.64 URZ, [UR6+0xa8], UR4 ;  /* 0x0000a804063f95b2 */ /* 0x0000a20008000100 */
[----:B------:R-:W-:Y:S01]  /*0850*/  SEL R19, RZ, 0x1, !P1 ;  /* 0x00000001ff137807 */ /* 0x000fe20004800000 */
[----:B------:R-:W-:Y:S01]  /*0860*/  NOP ;  /* 0x0000000000007918 */ /* 0x000fe20000000000 */
[----:B------:R-:W-:-:S02]  /*0870*/  LOP3.LUT R22, R22, R9, RZ, 0xc0, !PT ;  /* 0x0000000916167212 */ /* 0x000fc400078ec0ff */
[----:B------:R-:W-:Y:S01]  /*0880*/  SEL R19, R19, 0x2, P6 ;  /* 0x0000000213137807 */ /* 0x000fe20003000000 */
[----:B------:R-:W-:Y:S06]  /*0890*/  @!P2 BRA `(.L_x_4) ;  /* 0x000000000008a947 */ /* 0x000fec0003800000 */
[----:B-12-4-:R-:W-:Y:S01]  /*08a0*/  UCGABAR_ARV ;  /* 0x00000000000079c7 */ /* 0x016fe20008000000 */
[----:B------:R-:W-:Y:S05]  /*08b0*/  BRA `(.L_x_5) ;  /* 0x0000000000047947 */ /* 0x000fea0003800000 */
.L_x_4:
[----:B-12-4-:R-:W-:Y:S01]  /*08c0*/  NOP ;  /* 0x0000000000007918 */ /* 0x016fe20000000000 */
.L_x_5:
[----:B------:R-:W1:Y:S01]  /*08d0*/  LDC R2, c[0x0][0x65c] ;  /* 0x00019700ff027b82 */ /* 0x000e620000000800 */
[----:B------:R-:W-:Y:S02]  /*08e0*/  IMAD.U32 R8, RZ, RZ, UR8 ;  /* 0x00000008ff087e24 */ /* 0x000fe4000f8e00ff */
[----:B------:R-:W-:Y:S01]  /*08f0*/  IMAD.MOV.U32 R9, RZ, RZ, RZ ;  /* 0x000000ffff097224 */ /* 0x000fe200078e00ff */
[----:B-1----:R-:W-:-:S04]  /*0900*/  ISETP.NE.AND P1, PT, R2, 0x1, PT ;  /* 0x000000010200780c */ /* 0x002fc80003f25270 */
[----:B------:R-:W-:-:S09]  /*0910*/  P2R R5, PR, RZ, 0x2 ;  /* 0x00000002ff057803 */ /* 0x000fd20000000000 */
[----:B------:R-:W1:Y:S01]  /*0920*/  @P1 LDC R17, c[0x0][0x10] ;  /* 0x00000400ff111b82 */ /* 0x000e620000000800 */
[----:B------:R-:W-:Y:S02]  /*0930*/  @P1 IMAD.MOV.U32 R5, RZ, RZ, RZ ;  /* 0x000000ffff051224 */ /* 0x000fe400078e00ff */
[----:B------:R-:W-:-:S05]  /*0940*/  @P1 IMAD.MOV.U32 R13, RZ, RZ, RZ ;  /* 0x000000ffff0d1224 */ /* 0x000fca00078e00ff */
[----:B------:R-:W2:Y:S01]  /*0950*/  @!P1 LDC R11, c[0x0][0xc] ;  /* 0x00000300ff0b9b82 */ /* 0x000ea20000000800 */
[----:B-1----:R-:W-:-:S04]  /*0960*/  @P1 IMAD.WIDE.U32 R16, R17, UR8, R4 ;  /* 0x0000000811101c25 */ /* 0x002fc8000f8e0004 */
[----:B------:R-:W-:Y:S02]  /*0970*/  @P1 IMAD.IADD R17, R17, 0x1, R13 ;  /* 0x0000000111111824 */ /* 0x000fe400078e020d */
[----:B--2---:R-:W-:-:S04]  /*0980*/  @!P1 IMAD.WIDE.U32 R8, R4, R11, R8 ;  /* 0x0000000b04089225 */ /* 0x004fc800078e0008 */
[----:B------:R-:W-:Y:S02]  /*0990*/  @!P1 IMAD.MOV.U32 R16, RZ, RZ, R8 ;  /* 0x000000ffff109224 */ /* 0x000fe400078e0008 */
[----:B------:R-:W-:Y:S01]  /*09a0*/  @!P1 IMAD.MOV.U32 R17, RZ, RZ, R9 ;  /* 0x000000ffff119224 */ /* 0x000fe200078e0009 */
[----:B------:R-:W-:Y:S06]  /*09b0*/  @!P2 BRA `(.L_x_6) ;  /* 0x00000000000ca947 */ /* 0x000fec0003800000 */
[----:B------:R-:W-:Y:S01]  /*09c0*/  UCGABAR_WAIT ;  /* 0x0000000000007dc7 */ /* 0x000fe20008000000 */
[----:B------:R-:W-:Y:S01]  /*09d0*/  CCTL.IVALL ;  /* 0x00000000ff00798f */ /* 0x000fe20002000000 */
[----:B------:R-:W-:Y:S05]  /*09e0*/  BRA `(.L_x_7) ;  /* 0x0000000000047947 */ /* 0x000fea0003800000 */
.L_x_6:
[----:B------:R-:W-:Y:S06]  /*09f0*/  BAR.SYNC.DEFER_BLOCKING 0x0 ;  /* 0x0000000000007b1d */ /* 0x000fec0000010000 */
.L_x_7:
[----:B------:R-:W-:Y:S05]  /*0a00*/  @!P3 BRA `(.L_x_8) ;  /* 0x0000009400e0b947 */ /* 0x000fea0003800000 */
[----:B------:R-:W-:-:S13]  /*0a10*/  ISETP.GT.U32.AND P0, PT, R6, 0x1, PT ;  /* 0x000000010600780c */ /* 0x000fda0003f04070 */
[----:B0-----:R-:W-:Y:S05]  /*0a20*/  @P0 EXIT ;  /* 0x000000000000094d */ /* 0x001fea0003800000 */
[----:B------:R-:W-:Y:S01]  /*0a30*/  ULDC.64 UR4, c[0x0][0x650] ;  /* 0x0001940000047ab9 */ /* 0x000fe20000000a00 */
[----:B------:R-:W-:Y:S01]  /*0a40*/  PRMT R0, RZ, 0x7610, R0 ;  /* 0x00007610ff007816 */ /* 0x000fe20000000000 */
[----:B------:R-:W-:Y:S01]  /*0a50*/  IMAD.MOV.U32 R154, RZ, RZ, -0x1 ;  /* 0xffffffffff9a7424 */ /* 0x000fe200078e00ff */
[----:B------:R-:W-:Y:S01]  /*0a60*/  ISETP.GE.U32.AND P0, PT, R16, UR4, PT ;  /* 0x0000000410007c0c */ /* 0x000fe2000bf06070 */
[----:B------:R-:W-:Y:S02]  /*0a70*/  IMAD.MOV.U32 R153, RZ, RZ, -0x1 ;  /* 0xffffffffff997424 */ /* 0x000fe400078e00ff */
[----:B------:R-:W-:Y:S01]  /*0a80*/  IMAD.MOV.U32 R23, RZ, RZ, -0x1 ;  /* 0xffffffffff177424 */ /* 0x000fe200078e00ff */
[----:B------:R-:W-:-:S13]  /*0a90*/  ISETP.GE.U32.AND.EX P0, PT, R17, UR5, PT, P0 ;  /* 0x0000000511007c0c */ /* 0x000fda000bf06100 */
[----:B------:R-:W-:Y:S05]  /*0aa0*/  @P0 BRA `(.L_x_9) ;  /* 0x00000004002c0947 */ /* 0x000fea0003800000 */
[----:B------:R-:W0:Y:S01]  /*0ab0*/  LDC.64 R20, c[0x0][0x628] ;  /* 0x00018a00ff147b82 */ /* 0x000e220000000a00 */
[----:B------:R-:W-:Y:S02]  /*0ac0*/  IMAD.MOV.U32 R8, RZ, RZ, R16 ;  /* 0x000000ffff087224 */ /* 0x000fe400078e0010 */
[----:B------:R-:W-:-:S05]  /*0ad0*/  IMAD.MOV.U32 R9, RZ, RZ, R17 ;  /* 0x000000ffff097224 */ /* 0x000fca00078e0011 */
[----:B------:R-:W1:Y:S08]  /*0ae0*/  LDC R0, c[0x0][0x630] ;  /* 0x00018c00ff007b82 */ /* 0x000e700000000800 */
[----:B------:R-:W2:Y:S01]  /*0af0*/  LDC.64 R26, c[0x0][0x620] ;  /* 0x00018800ff1a7b82 */ /* 0x000ea20000000a00 */
[----:B0-----:R-:W-:-:S04]  /*0b00*/  ISETP.NE.U32.AND P0, PT, R20, RZ, PT ;  /* 0x000000ff1400720c */ /* 0x001fc80003f05070 */
[----:B------:R-:W-:-:S13]  /*0b10*/  ISETP.NE.AND.EX P0, PT, R21, RZ, PT, P0 ;  /* 0x000000ff1500720c */ /* 0x000fda0003f05300 */
[----:B-12---:R-:W-:Y:S05]  /*0b20*/  @!P0 BRA `(.L_x_10) ;  /* 0x0000000000288947 */ /* 0x006fea0003800000 */
[----:B------:R-:W0:Y:S02]  /*0b30*/  LDC R13, c[0x0][0x634] ;  /* 0x00018d00ff0d7b82 */ /* 0x000e240000000800 */
[----:B0-----:R-:W-:-:S05]  /*0b40*/  IADD3 R13, P0, R16, R13, RZ ;  /* 0x0000000d100d7210 */ /* 0x001fca0007f1e0ff */
[----:B------:R-:W-:-:S04]  /*0b50*/  IMAD.X R15, RZ, RZ, R17, P0 ;  /* 0x000000ffff0f7224 */ /* 0x000fc800000e0611 */
[----:B------:R-:W-:-:S04]  /*0b60*/  IMAD.WIDE.U32 R8, R15, R20, RZ ;  /* 0x000000140f087225 */ /* 0x000fc800078e00ff */
[----:B------:R-:W-:-:S04]  /*0b70*/  IMAD.WIDE.U32 R10, P0, R13, R21, R8 ;  /* 0x000000150d0a7225 */ /* 0x000fc80007800008 */
[----:B------:R-:W-:-:S04]  /*0b80*/  IMAD.WIDE.U32 R8, R13, R20, RZ ;  /* 0x000000140d087225 */ /* 0x000fc800078e00ff */
[----:B------:R-:W-:Y:S01]  /*0b90*/  IMAD.X R13, RZ, RZ, RZ, P0 ;  /* 0x000000ffff0d7224 */ /* 0x000fe200000e06ff */
[----:B------:R-:W-:Y:S01]  /*0ba0*/  IADD3 RZ, P0, R9, R10, RZ ;  /* 0x0000000a09ff7210 */ /* 0x000fe20007f1e0ff */
[----:B------:R-:W-:-:S04]  /*0bb0*/  IMAD.MOV.U32 R12, RZ, RZ, R11 ;  /* 0x000000ffff0c7224 */ /* 0x000fc800078e000b */
[----:B------:R-:W-:-:S08]  /*0bc0*/  IMAD.WIDE.U32.X R8, R15, R21, R12, P0 ;  /* 0x000000150f087225 */ /* 0x000fd000000e040c */
.L_x_10:
[----:B------:R-:W0:Y:S01]  /*0bd0*/  LDC.64 R20, c[0x0][0x640] ;  /* 0x00019000ff147b82 */ /* 0x000e220000000a00 */
[--C-:B------:R-:W-:Y:S01]  /*0be0*/  SHF.R.U64 R28, R8, R0, R9.reuse ;  /* 0x00000000081c7219 */ /* 0x100fe20000001209 */
[----:B------:R-:W-:Y:S01]  /*0bf0*/  IMAD R30, R7, R24, R4 ;  /* 0x00000018071e7224 */ /* 0x000fe200078e0204 */
[----:B------:R-:W-:Y:S01]  /*0c00*/  SHF.R.U32.HI R0, RZ, R0, R9 ;  /* 0x00000000ff007219 */ /* 0x000fe20000011609 */
[----:B------:R-:W-:Y:S01]  /*0c10*/  IMAD.MOV.U32 R23, RZ, RZ, 0x1 ;  /* 0x00000001ff177424 */ /* 0x000fe200078e00ff */
[----:B------:R-:W-:-:S03]  /*0c20*/  IADD3 R5, P0, RZ, -R28, RZ ;  /* 0x8000001cff057210 */ /* 0x000fc60007f1e0ff */
[----:B------:R-:W1:Y:S02]  /*0c30*/  LDC R6, c[0x0][0x618] ;  /* 0x00018600ff067b82 */ /* 0x000e640000000800 */
[----:B------:R-:W-:-:S04]  /*0c40*/  IMAD.X R9, RZ, RZ, ~R0, P0 ;  /* 0x000000ffff097224 */ /* 0x000fc800000e0e00 */
[-C--:B------:R-:W-:Y:S02]  /*0c50*/  IMAD R0, R9, R26.reuse, RZ ;  /* 0x0000001a09007224 */ /* 0x080fe400078e02ff */
[----:B------:R-:W2:Y:S01]  /*0c60*/  LDC R11, c[0x0][0x608] ;  /* 0x00018200ff0b7b82 */ /* 0x000ea20000000800 */
[----:B------:R-:W-:-:S04]  /*0c70*/  IMAD.WIDE.U32 R8, R5, R26, R16 ;  /* 0x0000001a05087225 */ /* 0x000fc800078e0010 */
[----:B------:R-:W-:-:S03]  /*0c80*/  IMAD R5, R5, R27, R0 ;  /* 0x0000001b05057224 */ /* 0x000fc600078e0200 */
[----:B------:R-:W3:Y:S01]  /*0c90*/  LDC R12, c[0x0][0x658] ;  /* 0x00019600ff0c7b82 */ /* 0x000ee20000000800 */
[----:B0-----:R-:W-:Y:S01]  /*0ca0*/  ISETP.NE.U32.AND P0, PT, R20, RZ, PT ;  /* 0x000000ff1400720c */ /* 0x001fe20003f05070 */
[----:B------:R-:W-:Y:S02]  /*0cb0*/  IMAD.IADD R5, R9, 0x1, R5 ;  /* 0x0000000109057824 */ /* 0x000fe400078e0205 */
[----:B------:R-:W-:Y:S01]  /*0cc0*/  IMAD.MOV.U32 R9, RZ, RZ, -0x1 ;  /* 0xffffffffff097424 */ /* 0x000fe200078e00ff */
[----:B------:R-:W-:-:S03]  /*0cd0*/  ISETP.NE.AND.EX P0, PT, R21, RZ, PT, P0 ;  /* 0x000000ff1500720c */ /* 0x000fc60003f05300 */
[----:B------:R-:W0:Y:S01]  /*0ce0*/  LDC R15, c[0x0][0x600] ;  /* 0x00018000ff0f7b82 */ /* 0x000e220000000800 */
[-CC-:B-1----:R-:W-:Y:S02]  /*0cf0*/  SHF.R.U64 R13, R8, R6.reuse, R5.reuse ;  /* 0x00000006080d7219 */ /* 0x182fe40000001205 */
[----:B------:R-:W-:-:S05]  /*0d00*/  SHF.R.U32.HI R0, RZ, R6, R5 ;  /* 0x00000006ff007219 */ /* 0x000fca0000011605 */
[----:B------:R-:W1:Y:S01]  /*0d10*/  LDC R14, c[0x0][0x648] ;  /* 0x00019200ff0e7b82 */ /* 0x000e620000000800 */
[-CC-:B--2---:R-:W-:Y:S02]  /*0d20*/  SHF.R.U64 R27, R13, R11.reuse, R0.reuse ;  /* 0x0000000b0d1b7219 */ /* 0x184fe40000001200 */
[----:B------:R-:W-:-:S05]  /*0d30*/  SHF.R.U32.HI R5, RZ, R11, R0 ;  /* 0x0000000bff057219 */ /* 0x000fca0000011600 */
[----:B------:R-:W2:Y:S01]  /*0d40*/  LDC R26, c[0x0][0x638] ;  /* 0x00018e00ff1a7b82 */ /* 0x000ea20000000800 */
[-CC-:B---3--:R-:W-:Y:S02]  /*0d50*/  SHF.R.U64 R24, R27, R12.reuse, R5.reuse ;  /* 0x0000000c1b187219 */ /* 0x188fe40000001205 */
[-C--:B------:R-:W-:Y:S02]  /*0d60*/  SHF.L.U32 R0, R9, R12.reuse, RZ ;  /* 0x0000000c09007219 */ /* 0x080fe400000006ff */
[----:B------:R-:W-:Y:S01]  /*0d70*/  SHF.R.U32.HI R5, RZ, R12, R5 ;  /* 0x0000000cff057219 */ /* 0x000fe20000011605 */
[----:B------:R-:W-:Y:S01]  /*0d80*/  IMAD.MOV.U32 R4, RZ, RZ, R24 ;  /* 0x000000ffff047224 */ /* 0x000fe200078e0018 */
[----:B------:R-:W-:Y:S01]  /*0d90*/  LOP3.LUT R10, RZ, R0, RZ, 0x33, !PT ;  /* 0x00000000ff0a7212 */ /* 0x000fe200078e33ff */
[----:B------:R-:W3:Y:S01]  /*0da0*/  LDC R25, c[0x0][0x610] ;  /* 0x00018400ff197b82 */ /* 0x000ee20000000800 */
[----:B------:R-:W-:Y:S05]  /*0db0*/  @!P0 BRA `(.L_x_11) ;  /* 0x0000000000288947 */ /* 0x000fea0003800000 */
[----:B------:R-:W4:Y:S02]  /*0dc0*/  LDC R9, c[0x0][0x64c] ;  /* 0x00019300ff097b82 */ /* 0x000f240000000800 */
[----:B----4-:R-:W-:-:S05]  /*0dd0*/  IADD3 R9, P0, R24, R9, RZ ;  /* 0x0000000918097210 */ /* 0x010fca0007f1e0ff */
        /* <DEDUP_REMOVED lines=8> */
.L_x_11:
[----:B-1----:R-:W-:Y:S01]  /*0e60*/  SHF.R.U64 R4, R4, R14, R5 ;  /* 0x0000000e04047219 */ /* 0x002fe20000001205 */
[----:B0-----:R-:W-:Y:S01]  /*0e70*/  VIADD R6, R15, 0xffffffff ;  /* 0xffffffff0f067836 */ /* 0x001fe20000000000 */
[----:B------:R-:W-:Y:S01]  /*0e80*/  SHF.L.U32 R0, R23, R12, RZ ;  /* 0x0000000c17007219 */ /* 0x000fe200000006ff */
[----:B------:R-:W-:Y:S01]  /*0e90*/  IMAD.MOV.U32 R23, RZ, RZ, R28 ;  /* 0x000000ffff177224 */ /* 0x000fe200078e001c */
[----:B------:R-:W-:Y:S01]  /*0ea0*/  LOP3.LUT R5, R27, R10, RZ, 0xc0, !PT ;  /* 0x0000000a1b057212 */ /* 0x000fe200078ec0ff */
[----:B------:R-:W-:Y:S01]  /*0eb0*/  IMAD.MOV R7, RZ, RZ, -R4 ;  /* 0x000000ffff077224 */ /* 0x000fe200078e0a04 */
[----:B------:R-:W-:Y:S02]  /*0ec0*/  SEL R3, R3, R30, !P1 ;  /* 0x0000001e03037207 */ /* 0x000fe40004800000 */
[----:B------:R-:W-:Y:S01]  /*0ed0*/  LOP3.LUT R6, R13, R6, RZ, 0xc0, !PT ;  /* 0x000000060d067212 */ /* 0x000fe200078ec0ff */
[----:B------:R-:W-:Y:S02]  /*0ee0*/  IMAD R4, R0, R4, R5 ;  /* 0x0000000400047224 */ /* 0x000fe400078e0205 */
[----:B--2---:R-:W-:-:S02]  /*0ef0*/  IMAD R0, R7, R26, R24 ;  /* 0x0000001a07007224 */ /* 0x004fc400078e0218 */
[----:B---3--:R-:W-:Y:S02]  /*0f00*/  IMAD R3, R4, R25, R3 ;  /* 0x0000001904037224 */ /* 0x008fe400078e0203 */
[----:B------:R-:W-:Y:S02]  /*0f10*/  IMAD R154, R0, R15, R6 ;  /* 0x0000000f009a7224 */ /* 0x000fe400078e0206 */
[----:B------:R-:W-:-:S03]  /*0f20*/  IMAD.MOV.U32 R4, RZ, RZ, 0x1 ;  /* 0x00000001ff047424 */ /* 0x000fc600078e00ff */
[----:B------:R-:W-:Y:S02]  /*0f30*/  SEL R153, R154, R3, !P1 ;  /* 0x000000039a997207 */ /* 0x000fe40004800000 */
[----:B------:R-:W-:Y:S02]  /*0f40*/  PRMT R0, R4, 0x7610, R0 ;  /* 0x0000761004007816 */ /* 0x000fe40000000000 */
[----:B------:R-:W-:-:S07]  /*0f50*/  SEL R154, R3, R154, !P1 ;  /* 0x0000009a039a7207 */ /* 0x000fce0004800000 */
.L_x_9:
[----:B------:R-:W-:-:S08]  /*0f60*/  NOP ;  /* 0x0000000000007918 */ /* 0x000fd00000000000 */
[----:B------:R-:W0:Y:S02]  /*0f70*/  USETMAXREG.TRY_ALLOC.CTAPOOL UP0, 0xe8 ;  /* 0x000000e8000079c8 */ /* 0x000e240008000600 */
[----:B0-----:R-:W-:-:S13]  /*0f80*/  PLOP3.LUT P0, PT, PT, PT, UP0, 0x80, 0x0 ;  /* 0x000000000000781c */ /* 0x001fda0003f0f008 */
[----:B------:R-:W-:Y:S05]  /*0f90*/  @!P0 BRA `(.L_x_9) ;  /* 0xfffffffc00f08947 */ /* 0x000fea000383ffff */
[----:B------:R-:W-:Y:S01]  /*0fa0*/  ULDC.64 UR4, c[0x0][0x598] ;  /* 0x0001660000047ab9 */ /* 0x000fe20000000a00 */
[----:B------:R-:W-:Y:S01]  /*0fb0*/  ULDC.64 UR36, c[0x0][0x208] ;  /* 0x0000820000247ab9 */ /* 0x000fe20000000a00 */
[----:B------:R-:W-:-:S04]  /*0fc0*/  ISETP.NE.U32.AND P0, PT, RZ, UR4, PT ;  /* 0x00000004ff007c0c */ /* 0x000fc8000bf05070 */
[----:B------:R-:W-:-:S13]  /*0fd0*/  ISETP.NE.AND.EX P0, PT, RZ, UR5, PT, P0 ;  /* 0x00000005ff007c0c */ /* 0x000fda000bf05300 */
[----:B------:R-:W-:Y:S05]  /*0fe0*/  @!P0 BRA `(.L_x_12) ;  /* 0x00000000001c8947 */ /* 0x000fea0003800000 */
[----:B------:R-:W0:Y:S02]  /*0ff0*/  LDC.64 R4, c[0x0][0x598] ;  /* 0x00016600ff047b82 */ /* 0x000e240000000a00 */
[----:B0-----:R-:W2:Y:S02]  /*1000*/  LDG.E.64 R4, desc[UR36][R4.64] ;  /* 0x0000002404047981 */ /* 0x001ea4000c1e1b00 */
[----:B--2---:R-:W-:-:S04]  /*1010*/  ISETP.NE.U32.AND P0, PT, R4, RZ, PT ;  /* 0x000000ff0400720c */ /* 0x004fc80003f05070 */
[----:B------:R-:W-:-:S13]  /*1020*/  ISETP.NE.AND.EX P0, PT, R5, RZ, PT, P0 ;  /* 0x000000ff0500720c */ /* 0x000fda0003f05300 */
[----:B------:R-:W-:Y:S05]  /*1030*/  @!P0 BRA `(.L_x_12) ;  /* 0x0000000000088947 */ /* 0x000fea0003800000 */
[----:B------:R0:W5:Y:S01]  /*1040*/  LD.E R155, desc[UR36][R4.64] ;  /* 0x00000024049b7980 */ /* 0x000162000c101900 */
[----:B------:R-:W-:Y:S05]  /*1050*/  BRA `(.L_x_13) ;  /* 0x0000000000247947 */ /* 0x000fea0003800000 */
.L_x_12:
[----:B------:R-:W-:Y:S02]  /*1060*/  ULDC.64 UR4, c[0x0][0x588] ;  /* 0x0001620000047ab9 */ /* 0x000fe40000000a00 */
[----:B------:R-:W-:-:S04]  /*1070*/  ISETP.NE.U32.AND P0, PT, RZ, UR4, PT ;  /* 0x00000004ff007c0c */ /* 0x000fc8000bf05070 */
[----:B------:R-:W-:-:S13]  /*1080*/  ISETP.NE.AND.EX P0, PT, RZ, UR5, PT, P0 ;  /* 0x00000005ff007c0c */ /* 0x000fda000bf05300 */
[----:B------:R-:W-:Y:S05]  /*1090*/  @!P0 BRA `(.L_x_14) ;  /* 0x00000000000c8947 */ /* 0x000fea0003800000 */
[----:B------:R-:W0:Y:S02]  /*10a0*/  LDC.64 R4, c[0x0][0x588] ;  /* 0x00016200ff047b82 */ /* 0x000e240000000a00 */
[----:B0-----:R1:W5:Y:S01]  /*10b0*/  LDG.E R155, desc[UR36][R4.64] ;  /* 0x00000024049b7981 */ /* 0x001362000c1e1900 */
[----:B------:R-:W-:Y:S05]  /*10c0*/  BRA `(.L_x_13) ;  /* 0x0000000000087947 */ /* 0x000fea0003800000 */
.L_x_14:
[----:B------:R-:W-:Y:S02]  /*10d0*/  ULDC UR4, c[0x0][0x580] ;  /* 0x0001600000047ab9 */ /* 0x000fe40000000800 */
[----:B------:R-:W-:-:S07]  /*10e0*/  IMAD.U32 R155, RZ, RZ, UR4 ;  /* 0x00000004ff9b7e24 */ /* 0x000fce000f8e00ff */
.L_x_13:
[----:B------:R-:W-:Y:S02]  /*10f0*/  ULDC.64 UR4, c[0x0][0x5a0] ;  /* 0x0001680000047ab9 */ /* 0x000fe40000000a00 */
[----:B------:R-:W-:-:S04]  /*1100*/  ISETP.NE.U32.AND P0, PT, RZ, UR4, PT ;  /* 0x00000004ff007c0c */ /* 0x000fc8000bf05070 */
[----:B------:R-:W-:-:S13]  /*1110*/  ISETP.NE.AND.EX P0, PT, RZ, UR5, PT, P0 ;  /* 0x00000005ff007c0c */ /* 0x000fda000bf05300 */
[----:B------:R-:W-:Y:S05]  /*1120*/  @!P0 BRA `(.L_x_15) ;  /* 0x00000000001c8947 */ /* 0x000fea0003800000 */
[----:B01----:R-:W0:Y:S02]  /*1130*/  LDC.64 R4, c[0x0][0x5a0] ;  /* 0x00016800ff047b82 */ /* 0x003e240000000a00 */
[----:B0-----:R-:W2:Y:S02]  /*1140*/  LDG.E.64 R4, desc[UR36][R4.64] ;  /* 0x0000002404047981 */ /* 0x001ea4000c1e1b00 */
[----:B--2---:R-:W-:-:S04]  /*1150*/  ISETP.NE.U32.AND P0, PT, R4, RZ, PT ;  /* 0x000000ff0400720c */ /* 0x004fc80003f05070 */
[----:B------:R-:W-:-:S13]  /*1160*/  ISETP.NE.AND.EX P0, PT, R5, RZ, PT, P0 ;  /* 0x000000ff0500720c */ /* 0x000fda0003f05300 */
[----:B------:R-:W-:Y:S05]  /*1170*/  @!P0 BRA `(.L_x_15) ;  /* 0x0000000000088947 */ /* 0x000fea0003800000 */
[----:B------:R0:W5:Y:S01]  /*1180*/  LD.E R156, desc[UR36][R4.64] ;  /* 0x00000024049c7980 */ /* 0x000162000c101900 */
[----:B------:R-:W-:Y:S05]  /*1190*/  BRA `(.L_x_16) ;  /* 0x0000000000247947 */ /* 0x000fea0003800000 */
.L_x_15:
[----:B------:R-:W-:Y:S02]  /*11a0*/  ULDC.64 UR4, c[0x0][0x590] ;  /* 0x0001640000047ab9 */ /* 0x000fe40000000a00 */
[----:B------:R-:W-:-:S04]  /*11b0*/  ISETP.NE.U32.AND P0, PT, RZ, UR4, PT ;  /* 0x00000004ff007c0c */ /* 0x000fc8000bf05070 */
[----:B------:R-:W-:-:S13]  /*11c0*/  ISETP.NE.AND.EX P0, PT, RZ, UR5, PT, P0 ;  /* 0x00000005ff007c0c */ /* 0x000fda000bf05300 */
[----:B------:R-:W-:Y:S05]  /*11d0*/  @!P0 BRA `(.L_x_17) ;  /* 0x00000000000c8947 */ /* 0x000fea0003800000 */
[----:B------:R-:W2:Y:S02]  /*11e0*/  LDC.64 R156, c[0x0][0x590] ;  /* 0x00016400ff9c7b82 */ /* 0x000ea40000000a00 */
[----:B--2---:R2:W5:Y:S01]  /*11f0*/  LDG.E R156, desc[UR36][R156.64] ;  /* 0x000000249c9c7981 */ /* 0x004562000c1e1900 */
[----:B------:R-:W-:Y:S05]  /*1200*/  BRA `(.L_x_16) ;  /* 0x0000000000087947 */ /* 0x000fea0003800000 */
.L_x_17:
[----:B------:R-:W-:Y:S02]  /*1210*/  ULDC UR4, c[0x0][0x584] ;  /* 0x0001610000047ab9 */ /* 0x000fe40000000800 */
[----:B------:R-:W-:-:S07]  /*1220*/  IMAD.U32 R156, RZ, RZ, UR4 ;  /* 0x00000004ff9c7e24 */ /* 0x000fce000f8e00ff */
.L_x_16:
[----:B------:R-:W-:-:S13]  /*1230*/  LOP3.LUT P0, RZ, R0, 0xff, RZ, 0xc0, !PT ;  /* 0x000000ff00ff7812 */ /* 0x000fda000780c0ff */
[----:B------:R-:W-:Y:S05]  /*1240*/  @!P0 EXIT ;  /* 0x000000000000894d */ /* 0x000fea0003800000 */
[----:B------:R-:W-:Y:S01]  /*1250*/  ULDC UR4, c[0x0][0x28c] ;  /* 0x0000a30000047ab9 */ /* 0x000fe20000000800 */
[----:B--2---:R-:W-:Y:S01]  /*1260*/  LOP3.LUT R157, R19, 0x1, RZ, 0xfc, !PT ;  /* 0x00000001139d7812 */ /* 0x004fe200078efcff */
[----:B------:R-:W-:Y:S01]  /*1270*/  UIADD3 UR4, UR4, 0x1f, URZ ;  /* 0x0000001f04047890 */ /* 0x000fe2000fffe03f */
[----:B------:R-:W-:Y:S01]  /*1280*/  UMOV UR38, URZ ;  /* 0x0000003f00267c82 */ /* 0x000fe20008000000 */
[----:B------:R-:W-:Y:S02]  /*1290*/  UMOV UR39, URZ ;  /* 0x0000003f00277c82 */ /* 0x000fe40008000000 */
[----:B------:R-:W-:-:S04]  /*12a0*/  USHF.R.S32.HI UR5, URZ, 0x1f, UR4 ;  /* 0x0000001f3f057899 */ /* 0x000fc80008011404 */
[----:B------:R-:W-:-:S04]  /*12b0*/  ULEA.HI UR5, UR5, UR4, URZ, 0x5 ;  /* 0x0000000405057291 */ /* 0x000fc8000f8f283f */
[----:B------:R-:W-:-:S12]  /*12c0*/  USHF.R.S32.HI UR40, URZ, 0x5, UR5 ;  /* 0x000000053f287899 */ /* 0x000fd80008011405 */
.L_x_293:
[----:B------:R-:W-:Y:S01]  /*12d0*/  LOP3.LUT R0, R18, 0x80, RZ, 0xc0, !PT ;  /* 0x0000008012007812 */ /* 0x000fe200078ec0ff */
[----:B--2---:R-:W2:Y:S01]  /*12e0*/  S2UR UR7, SR_CgaCtaId ;  /* 0x00000000000779c3 */ /* 0x004ea20000008800 */
[----:B------:R-:W-:Y:S02]  /*12f0*/  UMOV UR6, 0x400 ;  /* 0x0000040000067882 */ /* 0x000fe40000000000 */
[----:B------:R-:W-:-:S06]  /*1300*/  SHF.R.U32.HI R0, RZ, 0x7, R0 ;  /* 0x00000007ff007819 */ /* 0x000fcc0000011600 */
[----:B---3--:R-:W3:Y:S01]  /*1310*/  SHFL.IDX PT, R0, R0, RZ, 0x1f ;  /* 0x00001fff00007589 */ /* 0x008ee200000e0000 */
[----:B--2---:R-:W-:Y:S01]  /*1320*/  ULEA UR6, UR7, UR6, 0x18 ;  /* 0x0000000607067291 */ /* 0x004fe2000f8ec03f */
[----:B---3--:R-:W-:-:S13]  /*1330*/  R2UR UR4, R0 ;  /* 0x00000000000472ca */ /* 0x008fda00000e0000 */
[----:B------:R-:W-:-:S04]  /*1340*/  ULEA.HI UR5, UR4, UR4, URZ, 0x1 ;  /* 0x0000000404057291 */ /* 0x000fc8000f8f083f */
[----:B------:R-:W-:-:S04]  /*1350*/  ULOP3.LUT UR5, UR5, 0xffffe, URZ, 0xc0, !UPT ;  /* 0x000ffffe05057892 */ /* 0x000fc8000f8ec03f */
[----:B------:R-:W-:-:S03]  /*1360*/  UIADD3 UR5, UR4, -UR5, URZ ;  /* 0x8000000504057290 */ /* 0x000fc6000fffe03f */
[----:B------:R-:W-:Y:S01]  /*1370*/  ULDC UR4, c[0x0][0x28c] ;  /* 0x0000a30000047ab9 */ /* 0x000fe20000000800 */
[----:B------:R-:W-:Y:S01]  /*1380*/  ULEA UR5, UR5, UR6, 0xc ;  /* 0x0000000605057291 */ /* 0x000fe2000f8e603f */
[----:B------:R-:W-:-:S03]  /*1390*/  ISETP.LT.AND P0, PT, RZ, UR4, PT ;  /* 0x00000004ff007c0c */ /* 0x000fc6000bf01270 */
[----:B------:R-:W-:-:S04]  /*13a0*/  UIADD3 UR5, UR5, 0x180, URZ ;  /* 0x0000018005057890 */ /* 0x000fc8000fffe03f */
[----:B------:R-:W-:-:S04]  /*13b0*/  USHF.R.U32.HI UR5, URZ, 0x4, UR5 ;  /* 0x000000043f057899 */ /* 0x000fc80008011605 */
[----:B------:R-:W-:Y:S02]  /*13c0*/  ULOP3.LUT UR41, UR5, 0x3fff, URZ, 0xc0, !UPT ;  /* 0x00003fff05297892 */ /* 0x000fe4000f8ec03f */
[----:B-1--45:R-:W-:Y:S10]  /*13d0*/  @P0 BRA `(.L_x_18) ;  /* 0x0000000000400947 */ /* 0x032ff40003800000 */
[----:B------:R-:W-:Y:S01]  /*13e0*/  MOV R0, 0x0 ;  /* 0x0000000000007802 */ /* 0x000fe20000000f00 */
[----:B------:R-:W-:Y:S01]  /*13f0*/  ULDC.64 UR4, c[0x4][0x68] ;  /* 0x01001a0000047ab9 */ /* 0x000fe20000000a00 */
[----:B------:R-:W-:Y:S01]  /*1400*/  ULDC.64 UR6, c[0x4][0x8] ;  /* 0x0100020000067ab9 */ /* 0x000fe20000000a00 */
[----:B01----:R-:W-:Y:S01]  /*1410*/  IMAD.U32 R4, RZ, RZ, UR4 ;  /* 0x00000004ff047e24 */ /* 0x003fe2000f8e00ff */
[----:B------:R0:W1:Y:S01]  /*1420*/  LDC.64 R14, c[0x4][R0] ;  /* 0x01000000000e7b82 */ /* 0x0000620000000a00 */
[----:B------:R-:W-:Y:S01]  /*1430*/  IMAD.U32 R5, RZ, RZ, UR5 ;  /* 0x00000005ff057e24 */ /* 0x000fe2000f8e00ff */
[----:B------:R-:W-:Y:S01]  /*1440*/  ULDC.64 UR4, c[0x4][0x70] ;  /* 0x01001c0000047ab9 */ /* 0x000fe20000000a00 */
[----:B------:R-:W-:Y:S02]  /*1450*/  IMAD.U32 R10, RZ, RZ, UR6 ;  /* 0x00000006ff0a7e24 */ /* 0x000fe4000f8e00ff */
[----:B------:R-:W-:Y:S02]  /*1460*/  IMAD.U32 R6, RZ, RZ, UR4 ;  /* 0x00000004ff067e24 */ /* 0x000fe4000f8e00ff */
[----:B------:R-:W-:-:S02]  /*1470*/  IMAD.U32 R7, RZ, RZ, UR5 ;  /* 0x00000005ff077e24 */ /* 0x000fc4000f8e00ff */
[----:B------:R-:W-:Y:S02]  /*1480*/  IMAD.U32 R11, RZ, RZ, UR7 ;  /* 0x00000007ff0b7e24 */ /* 0x000fe4000f8e00ff */
[----:B------:R-:W-:Y:S02]  /*1490*/  IMAD.MOV.U32 R8, RZ, RZ, 0x1e1 ;  /* 0x000001e1ff087424 */ /* 0x000fe400078e00ff */
[----:B------:R-:W-:Y:S02]  /*14a0*/  IMAD.MOV.U32 R12, RZ, RZ, 0x1 ;  /* 0x00000001ff0c7424 */ /* 0x000fe400078e00ff */
[----:B0-----:R-:W-:-:S07]  /*14b0*/  IMAD.MOV.U32 R13, RZ, RZ, RZ ;  /* 0x000000ffff0d7224 */ /* 0x001fce00078e00ff */
[----:B------:R-:W-:-:S07]  /*14c0*/  LEPC R20, `(.L_x_18) ;  /* 0x000000001014794e */ /* 0x000fce0000000000 */
[----:B-1---5:R-:W-:Y:S05]  /*14d0*/  CALL.ABS.NOINC R14 ;  /* 0x000000000e007343 */ /* 0x022fea0003c00000 */
.L_x_18:
[----:B------:R-:W-:-:S13]  /*14e0*/  ISETP.NE.AND P0, PT, R157, 0x3, PT ;  /* 0x000000039d00780c */ /* 0x000fda0003f05270 */
[----:B------:R-:W-:Y:S05]  /*14f0*/  @!P0 BRA `(.L_x_19) ;  /* 0x0000000000048947 */ /* 0x000fea0003800000 */
[----:B------:R-:W-:Y:S01]  /*1500*/  BPT.TRAP 0x1 ;  /* 0x000000040000795c */ /* 0x000fe20000300000 */
.L_x_19:
[----:B------:R-:W2:Y:S01]  /*1510*/  S2UR UR5, SR_CgaCtaId ;  /* 0x00000000000579c3 */ /* 0x000ea20000008800 */
[----:B------:R-:W-:Y:S01]  /*1520*/  UMOV UR4, 0x400 ;  /* 0x0000040000047882 */ /* 0x000fe20000000000 */
[----:B------:R-:W-:Y:S02]  /*1530*/  IMAD.U32 R0, RZ, RZ, UR38 ;  /* 0x00000026ff007e24 */ /* 0x000fe4000f8e00ff */
[----:B------:R-:W-:-:S03]  /*1540*/  IMAD.U32 R3, RZ, RZ, UR39 ;  /* 0x00000027ff037e24 */ /* 0x000fc6000f8e00ff */
[----:B------:R-:W-:Y:S01]  /*1550*/  SHF.L.U32 R0, R0, 0x1f, RZ ;  /* 0x0000001f00007819 */ /* 0x000fe200000006ff */
[----:B--2---:R-:W-:-:S06]  /*1560*/  ULEA UR4, UR5, UR4, 0x18 ;  /* 0x0000000405047291 */ /* 0x004fcc000f8ec03f */
[----:B------:R-:W-:-:S04]  /*1570*/  IMAD.U32 R6, RZ, RZ, UR4 ;  /* 0x00000004ff067e24 */ /* 0x000fc8000f8e00ff */
[----:B------:R-:W-:-:S04]  /*1580*/  IMAD R3, R3, 0x8, R6 ;  /* 0x0000000803037824 */ /* 0x000fc800078e0206 */
[----:B------:R2:W3:Y:S01]  /*1590*/  SYNCS.PHASECHK.TRANS64.TRYWAIT P1, [R3+URZ], R0 ;  /* 0x00000000030075a7 */ /* 0x0004e2000802017f */
[----:B------:R-:W-:Y:S05]  /*15a0*/  @!P0 BRA `(.L_x_20) ;  /* 0x0000000000048947 */ /* 0x000fea0003800000 */
[----:B------:R-:W-:Y:S01]  /*15b0*/  BPT.TRAP 0x1 ;  /* 0x000000040000795c */ /* 0x000fe20000300000 */
.L_x_20:
[----:B---3--:R-:W-:Y:S05]  /*15c0*/  @P1 BRA `(.L_x_21) ;  /* 0x0000000000081947 */ /* 0x008fea0003800000 */
[----:B------:R-:W3:Y:S02]  /*15d0*/  SYNCS.PHASECHK.TRANS64.TRYWAIT P1, [R3+URZ], R0 ;  /* 0x00000000030075a7 */ /* 0x000ee4000802017f */
[----:B---3--:R-:W-:Y:S05]  /*15e0*/  @!P1 BRA `(.L_x_22) ;  /* 0x000000a400049947 */ /* 0x008fea0003800000 */
.L_x_21:
[----:B------:R-:W-:-:S04]  /*15f0*/  UISETP.LT.AND UP0, UPT, UR40, 0x1, UPT ;  /* 0x000000012800788c */ /* 0x000fc8000bf01270 */
[----:B------:R-:W-:-:S06]  /*1600*/  USEL UR4, UR40, 0x1, UP0 ;  /* 0x0000000128047887 */ /* 0x000fcc0008000000 */
[----:B--23--:R-:W-:Y:S01]  /*1610*/  IMAD.U32 R0, RZ, RZ, UR4 ;  /* 0x00000004ff007e24 */ /* 0x00cfe2000f8e00ff */
[----:B------:R-:W-:Y:S05]  /*1620*/  WARPSYNC.ALL ;  /* 0x0000000000007948 */ /* 0x000fea0003800000 */
[----:B------:R-:W-:-:S04]  /*1630*/  IADD3 R0, -R0, UR40, RZ ;  /* 0x0000002800007c10 */ /* 0x000fc8000fffe1ff */
[----:B------:R-:W-:Y:S02]  /*1640*/  ISETP.GE.AND P1, PT, R0, 0x1, PT ;  /* 0x000000010000780c */ /* 0x000fe40003f26270 */
[----:B------:R-:W-:Y:S01]  /*1650*/  R2UR UR4, R6 ;  /* 0x00000000060472ca */ /* 0x000fe200000e0000 */
[----:B------:R-:W-:Y:S01]  /*1660*/  ULOP3.LUT UR41, UR41, 0x10000, URZ, 0xfc, !UPT ;  /* 0x0001000029297892 */ /* 0x000fe2000f8efc3f */
[----:B------:R-:W-:Y:S01]  /*1670*/  WARPGROUP.ARRIVE ;  /* 0x00000000000079c5 */ /* 0x000fe20000000000 */
[----:B------:R-:W-:Y:S01]  /*1680*/  UMOV UR5, 0x80000020 ;  /* 0x8000002000057882 */ /* 0x000fe20000000000 */
[----:B------:R-:W-:-:S09]  /*1690*/  UMOV UR7, 0x80000020 ;  /* 0x8000002000077882 */ /* 0x000fd20000000000 */
[----:B------:R-:W-:-:S04]  /*16a0*/  UIADD3 UR4, UR4, 0x12180, URZ ;  /* 0x0001218004047890 */ /* 0x000fc8000fffe03f */
[----:B------:R-:W-:-:S04]  /*16b0*/  USHF.R.U32.HI UR4, URZ, 0x4, UR4 ;  /* 0x000000043f047899 */ /* 0x000fc80008011604 */
[----:B------:R-:W-:-:S04]  /*16c0*/  ULOP3.LUT UR4, UR4, 0x3fff, URZ, 0xc0, !UPT ;  /* 0x00003fff04047892 */ /* 0x000fc8000f8ec03f */
[----:B------:R-:W-:Y:S02]  /*16d0*/  ULOP3.LUT UR9, UR4, 0x10000, URZ, 0xfc, !UPT ;  /* 0x0001000004097892 */ /* 0x000fe4000f8efc3f */
[----:B------:R-:W-:Y:S02]  /*16e0*/  ULEA UR4, UR39, UR41, 0x9 ;  /* 0x0000002927047291 */ /* 0x000fe4000f8e483f */
[----:B------:R-:W-:-:S09]  /*16f0*/  ULEA UR6, UR39, UR9, 0xa ;  /* 0x0000000927067291 */ /* 0x000fd2000f8e503f */
[----:B------:R-:W-:Y:S01]  /*1700*/  HGMMA.64x256x16.F32.BF16 R24, gdesc[UR4], RZ, !UPT, gsb0 ;  /* 0x03e00000041879f0 */ /* 0x000fe2000c0018ff */
[----:B------:R-:W-:Y:S02]  /*1710*/  UIADD3 UR4, UR4, 0x2, URZ ;  /* 0x0000000204047890 */ /* 0x000fe4000fffe03f */
[----:B------:R-:W-:Y:S01]  /*1720*/  UIADD3 UR6, UR6, 0x2, URZ ;  /* 0x0000000206067890 */ /* 0x000fe2000fffe03f */
[----:B------:R-:W-:Y:S01]  /*1730*/  UMOV UR5, 0x80000020 ;  /* 0x8000002000057882 */ /* 0x000fe20000000000 */
[----:B------:R-:W-:Y:S01]  /*1740*/  UMOV UR7, 0x80000020 ;  /* 0x8000002000077882 */ /* 0x000fe20000000000 */
[----:B------:R-:W-:Y:S02]  /*1750*/  WARPGROUP.DEPBAR.LE gsb0, 0x0 ;  /* 0x00008000000079c5 */ /* 0x000fe40000010000 */
[----:B------:R-:W-:-:S15]  /*1760*/  WARPGROUP.ARRIVE ;  /* 0x00000000000079c5 */ /* 0x000fde0000000000 */
[----:B------:R-:W-:-:S05]  /*1770*/  NOP ;  /* 0x0000000000007918 */ /* 0x000fca0000000000 */
[----:B------:R-:W-:Y:S03]  /*1780*/  HGMMA.64x256x16.F32.BF16 R24, gdesc[UR4], R24, gsb0 ;  /* 0x03e00000041879f0 */ /* 0x000fe60008001818 */
[----:B------:R-:W-:Y:S02]  /*1790*/  WARPGROUP.DEPBAR.LE gsb0, 0x0 ;  /* 0x00008000000079c5 */ /* 0x000fe40000010000 */
[----:B------:R-:W-:Y:S05]  /*17a0*/  @!P1 BRA `(.L_x_23) ;  /* 0x0000000000e89947 */ /* 0x000fea0003800000 */
[----:B------:R-:W-:Y:S02]  /*17b0*/  UIADD3 UR4, UR39, 0x1, URZ ;  /* 0x0000000127047890 */ /* 0x000fe4000fffe03f */
[----:B------:R-:W-:Y:S02]  /*17c0*/  IMAD.U32 R3, RZ, RZ, UR39 ;  /* 0x00000027ff037e24 */ /* 0x000fe4000f8e00ff */
[----:B------:R-:W-:-:S04]  /*17d0*/  UISETP.NE.AND UP0, UPT, UR4, 0x9, UPT ;  /* 0x000000090400788c */ /* 0x000fc8000bf05270 */
[----:B------:R-:W-:Y:S02]  /*17e0*/  USEL UR5, URZ, 0x1, UP0 ;  /* 0x000000013f057887 */ /* 0x000fe40008000000 */
[----:B------:R-:W-:Y:S02]  /*17f0*/  USEL UR8, UR4, URZ, UP0 ;  /* 0x0000003f04087287 */ /* 0x000fe40008000000 */
[----:B------:R-:W-:-:S06]  /*1800*/  ULOP3.LUT UR5, UR38, UR5, URZ, 0x3c, !UPT ;  /* 0x0000000526057292 */ /* 0x000fcc000f8e3c3f */
[----:B------:R-:W-:-:S07]  /*1810*/  IMAD.U32 R7, RZ, RZ, UR5 ;  /* 0x00000005ff077e24 */ /* 0x000fce000f8e00ff */
.L_x_30:
[----:B------:R-:W-:Y:S05]  /*1820*/  @!P0 BRA `(.L_x_24) ;  /* 0x0000000000048947 */ /* 0x000fea0003800000 */
[----:B------:R-:W-:Y:S01]  /*1830*/  BPT.TRAP 0x1 ;  /* 0x000000040000795c */ /* 0x000fe20000300000 */
.L_x_24:
[----:B------:R-:W2:Y:S01]  /*1840*/  S2UR UR5, SR_CgaCtaId ;  /* 0x00000000000579c3 */ /* 0x000ea20000008800 */
[----:B------:R-:W-:Y:S01]  /*1850*/  UMOV UR4, 0x400 ;  /* 0x0000040000047882 */ /* 0x000fe20000000000 */
[----:B01----:R-:W-:Y:S01]  /*1860*/  IMAD.U32 R5, RZ, RZ, UR8 ;  /* 0x00000008ff057e24 */ /* 0x003fe2000f8e00ff */
[----:B------:R-:W-:Y:S01]  /*1870*/  SHF.L.U32 R4, R7, 0x1f, RZ ;  /* 0x0000001f07047819 */ /* 0x000fe200000006ff */
[----:B--2---:R-:W-:-:S06]  /*1880*/  ULEA UR4, UR5, UR4, 0x18 ;  /* 0x0000000405047291 */ /* 0x004fcc000f8ec03f */
[----:B------:R-:W-:-:S04]  /*1890*/  IMAD.U32 R6, RZ, RZ, UR4 ;  /* 0x00000004ff067e24 */ /* 0x000fc8000f8e00ff */
[----:B------:R-:W-:-:S04]  /*18a0*/  IMAD R5, R5, 0x8, R6 ;  /* 0x0000000805057824 */ /* 0x000fc800078e0206 */
[----:B------:R0:W1:Y:S01]  /*18b0*/  SYNCS.PHASECHK.TRANS64.TRYWAIT P1, [R5+URZ], R4 ;  /* 0x00000004050075a7 */ /* 0x000062000802017f */
[----:B------:R-:W-:Y:S05]  /*18c0*/  @!P0 BRA `(.L_x_25) ;  /* 0x0000000000048947 */ /* 0x000fea0003800000 */
[----:B------:R-:W-:Y:S01]  /*18d0*/  BPT.TRAP 0x1 ;  /* 0x000000040000795c */ /* 0x000fe20000300000 */
.L_x_25:
[----:B-1----:R-:W-:Y:S05]  /*18e0*/  @P1 BRA `(.L_x_26) ;  /* 0x0000000000081947 */ /* 0x002fea0003800000 */
[----:B------:R-:W1:Y:S02]  /*18f0*/  SYNCS.PHASECHK.TRANS64.TRYWAIT P1, [R5+URZ], R4 ;  /* 0x00000004050075a7 */ /* 0x000e64000802017f */
[----:B-1----:R-:W-:Y:S05]  /*1900*/  @!P1 BRA `(.L_x_27) ;  /* 0x000000a000509947 */ /* 0x002fea0003800000 */
.L_x_26:
[----:B------:R-:W-:Y:S01]  /*1910*/  ULEA UR4, UR8, UR41, 0x9 ;  /* 0x0000002908047291 */ /* 0x000fe2000f8e483f */
[----:B------:R-:W-:Y:S01]  /*1920*/  WARPGROUP.ARRIVE ;  /* 0x00000000000079c5 */ /* 0x000fe20000000000 */
[----:B------:R-:W-:Y:S01]  /*1930*/  ULEA UR6, UR8, UR9, 0xa ;  /* 0x0000000908067291 */ /* 0x000fe2000f8e503f */
[----:B------:R-:W-:Y:S01]  /*1940*/  UMOV UR5, 0x80000020 ;  /* 0x8000002000057882 */ /* 0x000fe20000000000 */
[----:B------:R-:W-:-:S07]  /*1950*/  UMOV UR7, 0x80000020 ;  /* 0x8000002000077882 */ /* 0x000fce0000000000 */
[----:B------:R-:W-:Y:S01]  /*1960*/  HGMMA.64x256x16.F32.BF16 R24, gdesc[UR4], R24, gsb0 ;  /* 0x03e00000041879f0 */ /* 0x000fe20008001818 */
        /* <DEDUP_REMOVED lines=10> */
[----:B------:R-:W-:Y:S01]  /*1a10*/  BPT.TRAP 0x1 ;  /* 0x000000040000795c */ /* 0x000fe20000300000 */
.L_x_28:
[----:B------:R-:W-:-:S13]  /*1a20*/  ISETP.NE.AND P1, PT, R22, RZ, PT ;  /* 0x000000ff1600720c */ /* 0x000fda0003f25270 */
[----:B01----:R-:W-:-:S04]  /*1a30*/  @P1 IMAD R4, R3, 0x8, R6 ;  /* 0x0000000803041824 */ /* 0x003fc800078e0206 */
[----:B------:R-:W-:-:S05]  /*1a40*/  @P1 VIADD R5, R4, 0x48 ;  /* 0x0000004804051836 */ /* 0x000fca0000000000 */
[----:B------:R-:W-:-:S04]  /*1a50*/  @P1 PRMT R5, R152, 0x654, R5 ;  /* 0x0000065498051816 */ /* 0x000fc80000000005 */
[----:B------:R0:W-:Y:S01]  /*1a60*/  @P1 SYNCS.ARRIVE.TRANS64.RED.A1T0 RZ, [R5+URZ], RZ ;  /* 0x000000ff05ff19a7 */ /* 0x0001e2000810043f */
[----:B------:R-:W-:-:S13]  /*1a70*/  ISETP.GT.U32.AND P1, PT, R19, 0x1, PT ;  /* 0x000000011300780c */ /* 0x000fda0003f24070 */
[----:B0-----:R-:W-:Y:S05]  /*1a80*/  @P1 BRA `(.L_x_29) ;  /* 0x0000000000041947 */ /* 0x001fea0003800000 */
[----:B------:R-:W-:Y:S01]  /*1a90*/  BPT.TRAP 0x1 ;  /* 0x000000040000795c */ /* 0x000fe20000300000 */
.L_x_29:
[----:B------:R-:W-:Y:S01]  /*1aa0*/  UIADD3 UR8, UR8, 0x1, URZ ;  /* 0x0000000108087890 */ /* 0x000fe2000fffe03f */
[C---:B------:R-:W-:Y:S01]  /*1ab0*/  ISETP.GT.AND P2, PT, R0.reuse, 0x1, PT ;  /* 0x000000010000780c */ /* 0x040fe20003f44270 */
[----:B------:R-:W-:Y:S02]  /*1ac0*/  VIADD R3, R3, 0x1 ;  /* 0x0000000103037836 */ /* 0x000fe40000000000 */
[----:B------:R-:W-:Y:S01]  /*1ad0*/  UISETP.NE.AND UP0, UPT, UR8, 0x9, UPT ;  /* 0x000000090800788c */ /* 0x000fe2000bf05270 */
[----:B------:R-:W-:Y:S02]  /*1ae0*/  VIADD R0, R0, 0xffffffff ;  /* 0xffffffff00007836 */ /* 0x000fe40000000000 */
[C---:B------:R-:W-:Y:S01]  /*1af0*/  ISETP.NE.AND P1, PT, R3.reuse, 0x9, PT ;  /* 0x000000090300780c */ /* 0x040fe20003f25270 */
[----:B------:R-:W-:Y:S02]  /*1b00*/  USEL UR4, URZ, 0x1, UP0 ;  /* 0x000000013f047887 */ /* 0x000fe40008000000 */
[----:B------:R-:W-:Y:S01]  /*1b10*/  USEL UR8, UR8, URZ, UP0 ;  /* 0x0000003f08087287 */ /* 0x000fe20008000000 */
[----:B------:R-:W-:-:S03]  /*1b20*/  SEL R3, R3, RZ, P1 ;  /* 0x000000ff03037207 */ /* 0x000fc60000800000 */
[----:B------:R-:W-:Y:S01]  /*1b30*/  LOP3.LUT R7, R7, UR4, RZ, 0x3c, !PT ;  /* 0x0000000407077c12 */ /* 0x000fe2000f8e3cff */
[----:B------:R-:W-:Y:S07]  /*1b40*/  @P2 BRA `(.L_x_30) ;  /* 0xfffffffc00342947 */ /* 0x000fee000383ffff */
.L_x_23:
[----:B------:R-:W2:Y:S02]  /*1b50*/  LDC R0, c[0x0][0x28c] ;  /* 0x0000a300ff007b82 */ /* 0x000ea40000000800 */
[----:B--2---:R-:W-:-:S13]  /*1b60*/  ISETP.GE.AND P1, PT, R0, 0x1, PT ;  /* 0x000000010000780c */ /* 0x004fda0003f26270 */
[----:B------:R-:W-:Y:S05]  /*1b70*/  @!P1 BRA `(.L_x_31) ;  /* 0x0000000000509947 */ /* 0x000fea0003800000 */
[----:B------:R-:W-:Y:S05]  /*1b80*/  @!P0 BRA `(.L_x_32) ;  /* 0x0000000000048947 */ /* 0x000fea0003800000 */
[----:B------:R-:W-:Y:S01]  /*1b90*/  BPT.TRAP 0x1 ;  /* 0x000000040000795c */ /* 0x000fe20000300000 */
.L_x_32:
[----:B------:R-:W-:Y:S01]  /*1ba0*/  ISETP.NE.AND P0, PT, R22, RZ, PT ;  /* 0x000000ff1600720c */ /* 0x000fe20003f05270 */
[----:B------:R-:W-:Y:S01]  /*1bb0*/  BSSY B0, `(.L_x_33) ;  /* 0x000000e000007945 */ /* 0x000fe20003800000 */
[----:B------:R-:W-:-:S11]  /*1bc0*/  ISETP.GT.U32.AND P1, PT, R19, 0x1, PT ;  /* 0x000000011300780c */ /* 0x000fd60003f24070 */
[----:B------:R-:W-:Y:S05]  /*1bd0*/  @!P0 BRA `(.L_x_34) ;  /* 0x00000000002c8947 */ /* 0x000fea0003800000 */
[----:B------:R-:W-:-:S04]  /*1be0*/  UISETP.LT.AND UP0, UPT, UR40, 0x1, UPT ;  /* 0x000000012800788c */ /* 0x000fc8000bf01270 */
[----:B------:R-:W-:-:S04]  /*1bf0*/  USEL UR6, UR40, 0x1, UP0 ;  /* 0x0000000128067887 */ /* 0x000fc80008000000 */
[----:B------:R-:W-:-:S04]  /*1c00*/  UIADD3 UR6, UR39, UR40, -UR6 ;  /* 0x0000002827067290 */ /* 0x000fc8000fffe806 */
[----:B------:R-:W-:-:S04]  /*1c10*/  UIMAD.WIDE.U32 UR4, UR6, 0x38e38e39, URZ ;  /* 0x38e38e39060478a5 */ /* 0x000fc8000f8e003f */
[----:B------:R-:W-:-:S04]  /*1c20*/  USHF.R.U32.HI UR4, URZ, 0x1, UR5 ;  /* 0x000000013f047899 */ /* 0x000fc80008011605 */
[----:B------:R-:W-:-:S06]  /*1c30*/  UIMAD UR6, UR4, -0x9, UR6 ;  /* 0xfffffff7040678a4 */ /* 0x000fcc000f8e0206 */
[----:B------:R-:W-:-:S04]  /*1c40*/  IMAD.U32 R3, RZ, RZ, UR6 ;  /* 0x00000006ff037e24 */ /* 0x000fc8000f8e00ff */
[----:B------:R-:W-:-:S04]  /*1c50*/  IMAD R0, R3, 0x8, R6 ;  /* 0x0000000803007824 */ /* 0x000fc800078e0206 */
[----:B------:R-:W-:-:S05]  /*1c60*/  VIADD R3, R0, 0x48 ;  /* 0x0000004800037836 */ /* 0x000fca0000000000 */
[----:B------:R-:W-:-:S04]  /*1c70*/  PRMT R3, R152, 0x654, R3 ;  /* 0x0000065498037816 */ /* 0x000fc80000000003 */
[----:B------:R2:W-:Y:S03]  /*1c80*/  SYNCS.ARRIVE.TRANS64.RED.A1T0 RZ, [R3+URZ], RZ ;  /* 0x000000ff03ff79a7 */ /* 0x0005e6000810043f */
.L_x_34:
[----:B------:R-:W-:Y:S05]  /*1c90*/  BSYNC B0 ;  /* 0x0000000000007941 */ /* 0x000fea0003800000 */
.L_x_33:
[----:B------:R-:W-:Y:S05]  /*1ca0*/  @P1 BRA `(.L_x_31) ;  /* 0x0000000000041947 */ /* 0x000fea0003800000 */
[----:B------:R-:W-:Y:S01]  /*1cb0*/  BPT.TRAP 0x1 ;  /* 0x000000040000795c */ /* 0x000fe20000300000 */
.L_x_31:
[----:B------:R-:W3:Y:S01]  /*1cc0*/  LDC R6, c[0x0][0x288] ;  /* 0x0000a200ff067b82 */ /* 0x000ee20000000800 */
[--C-:B------:R-:W-:Y:S01]  /*1cd0*/  SHF.R.U32.HI R0, RZ, 0x2, R18.reuse ;  /* 0x00000002ff007819 */ /* 0x100fe20000011612 */
[----:B------:R-:W-:Y:S01]  /*1ce0*/  UIADD3 UR39, UR40, UR39, URZ ;  /* 0x0000002728277290 */ /* 0x000fe2000fffe03f */
[----:B01----:R-:W-:Y:S01]  /*1cf0*/  SHF.R.U32.HI R5, RZ, 0x7, R18 ;  /* 0x00000007ff057819 */ /* 0x003fe20000011612 */
[----:B------:R-:W-:Y:S01]  /*1d00*/  ULDC UR7, c[0x0][0x284] ;  /* 0x0000a10000077ab9 */ /* 0x000fe20000000800 */
[----:B------:R-:W-:Y:S01]  /*1d10*/  LOP3.LUT R4, R18, 0x60, RZ, 0xc0, !PT ;  /* 0x0000006012047812 */ /* 0x000fe200078ec0ff */
[----:B------:R-:W-:Y:S01]  /*1d20*/  UISETP.GT.U32.AND UP0, UPT, UR39, 0x8, UPT ;  /* 0x000000082700788c */ /* 0x000fe2000bf04070 */
[----:B--2---:R-:W-:Y:S01]  /*1d30*/  LOP3.LUT R3, R0, 0x7, RZ, 0xc0, !PT ;  /* 0x0000000700037812 */ /* 0x004fe200078ec0ff */
[----:B------:R-:W-:Y:S01]  /*1d40*/  UISETP.GE.U32.AND UP1, UPT, UR40, 0x9, UPT ;  /* 0x000000092800788c */ /* 0x000fe2000bf26070 */
[----:B------:R-:W-:Y:S01]  /*1d50*/  LOP3.LUT R0, R5, 0x1, RZ, 0xc0, !PT ;  /* 0x0000000105007812 */ /* 0x000fe200078ec0ff */
[----:B------:R-:W-:Y:S01]  /*1d60*/  UISETP.LT.U32.AND UP0, UPT, UR40, 0x9, UP0 ;  /* 0x000000092800788c */ /* 0x000fe20008701070 */
[----:B------:R-:W-:Y:S01]  /*1d70*/  SHF.R.U32.HI R10, RZ, 0x1, R4 ;  /* 0x00000001ff0a7819 */ /* 0x000fe20000011604 */
[----:B------:R-:W-:Y:S01]  /*1d80*/  IMAD.SHL.U32 R4, R18, 0x2, RZ ;  /* 0x0000000212047824 */ /* 0x000fe200078e00ff */
[----:B------:R-:W-:Y:S01]  /*1d90*/  SHF.R.S32.HI R21, RZ, 0x1f, R23 ;  /* 0x0000001fff157819 */ /* 0x000fe20000011417 */
[----:B------:R-:W-:Y:S01]  /*1da0*/  IMAD.SHL.U32 R8, R0, 0x40, RZ ;  /* 0x0000004000087824 */ /* 0x000fe200078e00ff */
[--C-:B------:R-:W-:Y:S01]  /*1db0*/  IADD3 R5, RZ, -R10, -R3.reuse ;  /* 0x8000000aff057210 */ /* 0x100fe20007ffe803 */
[----:B------:R-:W-:Y:S01]  /*1dc0*/  ULDC.64 UR8, c[0x0][0x5d0] ;  /* 0x0001740000087ab9 */ /* 0x000fe20000000a00 */
[----:B------:R-:W-:Y:S01]  /*1dd0*/  LOP3.LUT R4, R4, 0x6, RZ, 0xc0, !PT ;  /* 0x0000000604047812 */ /* 0x000fe200078ec0ff */
[----:B------:R-:W-:Y:S01]  /*1de0*/  UIMAD.WIDE.U32 UR4, UR39, 0x38e38e39, URZ ;  /* 0x38e38e39270478a5 */ /* 0x000fe2000f8e003f */
[----:B------:R-:W-:Y:S01]  /*1df0*/  LOP3.LUT R3, R8, 0x40, R3, 0xe2, !PT ;  /* 0x0000004008037812 */ /* 0x000fe200078ee203 */
[----:B------:R-:W-:Y:S01]  /*1e00*/  IMAD R11, R0, -0x40, R5 ;  /* 0xffffffc0000b7824 */ /* 0x000fe200078e0205 */
[----:B------:R-:W-:Y:S01]  /*1e10*/  LOP3.LUT R0, R18, 0x3, RZ, 0xc0, !PT ;  /* 0x0000000312007812 */ /* 0x000fe200078ec0ff */
[----:B------:R-:W-:Y:S01]  /*1e20*/  USEL UR6, URZ, 0x1, !UP0 ;  /* 0x000000013f067887 */ /* 0x000fe2000c000000 */
[----:B------:R-:W-:Y:S01]  /*1e30*/  PRMT R8, R4, 0x6540, R153 ;  /* 0x0000654004087816 */ /* 0x000fe20000000099 */
[----:B------:R-:W-:Y:S01]  /*1e40*/  IMAD.SHL.U32 R153, R153, 0x100, RZ ;  /* 0x0000010099997824 */ /* 0x000fe200078e00ff */
[----:B------:R-:W-:Y:S01]  /*1e50*/  USHF.R.U32.HI UR4, URZ, 0x1, UR5 ;  /* 0x000000013f047899 */ /* 0x000fe20008011605 */
[----:B---3--:R-:W-:Y:S01]  /*1e60*/  IMAD R12, R0, -0x2, R6 ;  /* 0xfffffffe000c7824 */ /* 0x008fe200078e0206 */
[----:B------:R-:W-:Y:S01]  /*1e70*/  SHF.R.S32.HI R9, RZ, 0x1f, R8 ;  /* 0x0000001fff097819 */ /* 0x000fe20000011408 */
[C---:B------:R-:W-:Y:S01]  /*1e80*/  IMAD.SHL.U32 R0, R154.reuse, 0x80, RZ ;  /* 0x000000809a007824 */ /* 0x040fe200078e00ff */
[----:B------:R-:W-:Y:S01]  /*1e90*/  ISETP.GE.AND P0, PT, R153, R6, PT ;  /* 0x000000069900720c */ /* 0x000fe20003f06270 */
[----:B------:R-:W-:Y:S01]  /*1ea0*/  IMAD R4, R21, UR8, RZ ;  /* 0x0000000815047c24 */ /* 0x000fe2000f8e02ff */
[----:B------:R-:W-:Y:S01]  /*1eb0*/  ULOP3.LUT UR38, UR38, UR6, URZ, 0x3c, !UPT ;  /* 0x0000000626267292 */ /* 0x000fe2000f8e3c3f */
[----:B------:R-:W-:Y:S01]  /*1ec0*/  IMAD.WIDE R6, R154, 0x80, RZ ;  /* 0x000000809a067825 */ /* 0x000fe200078e02ff */
[C---:B------:R-:W-:Y:S01]  /*1ed0*/  ISETP.GE.OR P0, PT, R0.reuse, UR7, P0 ;  /* 0x0000000700007c0c */ /* 0x040fe20008706670 */
[----:B------:R-:W-:Y:S01]  /*1ee0*/  UIMAD UR39, UR4, -0x9, UR39 ;  /* 0xfffffff7042778a4 */ /* 0x000fe2000f8e0227 */
[----:B------:R-:W-:Y:S01]  /*1ef0*/  IADD3 R0, -R0, UR7, R11 ;  /* 0x0000000700007c10 */ /* 0x000fe2000fffe10b */
[C---:B------:R-:W-:Y:S01]  /*1f00*/  IMAD R13, R23.reuse, UR9, R4 ;  /* 0x00000009170d7c24 */ /* 0x040fe2000f8e0204 */
[----:B------:R-:W-:Y:S01]  /*1f10*/  @UP1 ULOP3.LUT UR38, UR38, 0x1, UR4, 0x78, !UPT ;  /* 0x0000000126261892 */ /* 0x000fe2000f8e7804 */
[----:B------:R-:W-:Y:S01]  /*1f20*/  IMAD.WIDE.U32 R4, R23, UR8, R8 ;  /* 0x0000000817047c25 */ /* 0x000fe2000f8e0008 */
[----:B------:R-:W-:-:S03]  /*1f30*/  LOP3.LUT R169, R6, R3, R10, 0xfe, !PT ;  /* 0x0000000306a97212 */ /* 0x000fc600078efe0a */
[----:B------:R-:W-:Y:S02]  /*1f40*/  IMAD.IADD R5, R5, 0x1, R13 ;  /* 0x0000000105057824 */ /* 0x000fe400078e020d */
[----:B------:R-:W-:Y:S02]  /*1f50*/  IMAD.IADD R3, R12, 0x1, -R153 ;  /* 0x000000010c037824 */ /* 0x000fe400078e0a99 */
[----:B------:R-:W-:Y:S01]  /*1f60*/  IMAD.MOV.U32 R154, RZ, RZ, -0x1 ;  /* 0xffffffffff9a7424 */ /* 0x000fe200078e00ff */
[----:B------:R-:W-:Y:S06]  /*1f70*/  @P0 BRA `(.L_x_35) ;  /* 0x0000007800dc0947 */ /* 0x000fec0003800000 */
[----:B------:R-:W0:Y:S01]  /*1f80*/  LDC.64 R10, c[0x0][0x5c8] ;  /* 0x00017200ff0a7b82 */ /* 0x000e220000000a00 */
[----:B-----5:R-:W-:Y:S01]  /*1f90*/  FSETP.NEU.AND P0, PT, R156, RZ, PT ;  /* 0x000000ff9c00720b */ /* 0x020fe20003f0d000 */
[----:B------:R-:W-:Y:S01]  /*1fa0*/  BSSY B0, `(.L_x_35) ;  /* 0x00007b4000007945 */ /* 0x000fe20003800000 */
[----:B------:R-:W-:-:S04]  /*1fb0*/  ISETP.GT.AND P2, PT, R3, RZ, PT ;  /* 0x000000ff0300720c */ /* 0x000fc80003f44270 */
[----:B------:R-:W-:Y:S01]  /*1fc0*/  ISETP.GT.AND P1, PT, R0, RZ, P2 ;  /* 0x000000ff0000720c */ /* 0x000fe20001724270 */
[-C--:B0-----:R-:W-:Y:S02]  /*1fd0*/  IMAD R12, R7, R10.reuse, RZ ;  /* 0x0000000a070c7224 */ /* 0x081fe400078e02ff */
[----:B------:R-:W-:-:S04]  /*1fe0*/  IMAD.WIDE.U32 R160, R169, R10, R4 ;  /* 0x0000000aa9a07225 */ /* 0x000fc800078e0004 */
[----:B------:R-:W-:-:S04]  /*1ff0*/  IMAD R5, R169, R11, R12 ;  /* 0x0000000ba9057224 */ /* 0x000fc800078e020c */
[----:B------:R-:W-:Y:S01]  /*2000*/  IMAD.IADD R153, R161, 0x1, R5 ;  /* 0x00000001a1997824 */ /* 0x000fe200078e0205 */
[----:B------:R-:W-:Y:S06]  /*2010*/  @!P0 BRA `(.L_x_36) ;  /* 0x0000005400988947 */ /* 0x000fec0003800000 */
[----:B------:R-:W0:Y:S01]  /*2020*/  LDC.64 R14, c[0x0][0x5b8] ;  /* 0x00016e00ff0e7b82 */ /* 0x000e220000000a00 */
[----:B------:R-:W-:-:S07]  /*2030*/  ULDC.64 UR4, c[0x0][0x5c0] ;  /* 0x0001700000047ab9 */ /* 0x000fce0000000a00 */
[----:B------:R-:W1:Y:S08]  /*2040*/  LDC.64 R166, c[0x0][0x5b0] ;  /* 0x00016c00ffa67b82 */ /* 0x000e700000000a00 */
[----:B------:R-:W2:Y:S01]  /*2050*/  LDC.64 R12, c[0x0][0x5a8] ;  /* 0x00016a00ff0c7b82 */ /* 0x000ea20000000a00 */
[-C--:B0-----:R-:W-:Y:S02]  /*2060*/  IMAD R4, R21, R14.reuse, RZ ;  /* 0x0000000e15047224 */ /* 0x081fe400078e02ff */
[----:B------:R-:W-:-:S04]  /*2070*/  IMAD.WIDE.U32 R162, R23, R14, R8 ;  /* 0x0000000e17a27225 */ /* 0x000fc800078e0008 */
[----:B------:R-:W-:Y:S02]  /*2080*/  IMAD R161, R23, R15, R4 ;  /* 0x0000000f17a17224 */ /* 0x000fe400078e0204 */
[-C--:B-1----:R-:W-:Y:S02]  /*2090*/  IMAD R6, R7, R166.reuse, RZ ;  /* 0x000000a607067224 */ /* 0x082fe400078e02ff */
[----:B------:R-:W-:Y:S02]  /*20a0*/  IMAD.IADD R21, R163, 0x1, R161 ;  /* 0x00000001a3157824 */ /* 0x000fe400078e02a1 */
[----:B------:R-:W-:Y:S02]  /*20b0*/  IMAD.MOV.U32 R20, RZ, RZ, R162 ;  /* 0x000000ffff147224 */ /* 0x000fe400078e00a2 */
[C---:B------:R-:W-:Y:S02]  /*20c0*/  IMAD R165, R169.reuse, R167, R6 ;  /* 0x000000a7a9a57224 */ /* 0x040fe400078e0206 */
[----:B------:R-:W-:-:S04]  /*20d0*/  IMAD.WIDE.U32 R4, R169, R166, R20 ;  /* 0x000000a6a9047225 */ /* 0x000fc800078e0014 */
[----:B------:R-:W-:Y:S01]  /*20e0*/  IMAD.IADD R5, R5, 0x1, R165 ;  /* 0x0000000105057824 */ /* 0x000fe200078e02a5 */
[----:B--2---:R-:W-:-:S04]  /*20f0*/  LEA R6, P0, R4, R12, 0x1 ;  /* 0x0000000c04067211 */ /* 0x004fc800078008ff */
[----:B------:R-:W-:-:S05]  /*2100*/  LEA.HI.X R7, R4, R13, R5, 0x1, P0 ;  /* 0x0000000d04077211 */ /* 0x000fca00000f0c05 */
[----:B------:R0:W2:Y:S01]  /*2110*/  @P1 LDG.E.LTC128B.U16 R15, desc[UR36][R6.64] ;  /* 0x00000024060f1981 */ /* 0x0000a2000c1e1520 */
[----:B------:R-:W-:Y:S01]  /*2120*/  LEA R4, P0, R160, UR4, 0x1 ;  /* 0x00000004a0047c11 */ /* 0x000fe2000f8008ff */
[----:B------:R-:W-:Y:S01]  /*2130*/  IMAD.WIDE.U32 R158, R169, R166, R8 ;  /* 0x000000a6a99e7225 */ /* 0x000fe200078e0008 */
[----:B------:R-:W-:Y:S03]  /*2140*/  BSSY B1, `(.L_x_37) ;  /* 0x0000012000017945 */ /* 0x000fe60003800000 */
[----:B------:R-:W-:Y:S02]  /*2150*/  IMAD.IADD R159, R165, 0x1, R159 ;  /* 0x00000001a59f7824 */ /* 0x000fe400078e029f */
[----:B------:R-:W-:-:S04]  /*2160*/  IMAD.WIDE.U32 R158, R23, R14, R158 ;  /* 0x0000000e179e7225 */ /* 0x000fc800078e009e */
[----:B0-----:R-:W-:Y:S01]  /*2170*/  IMAD.IADD R7, R161, 0x1, R159 ;  /* 0x00000001a1077824 */ /* 0x001fe200078e029f */
[----:B------:R-:W-:Y:S02]  /*2180*/  LEA R6, P4, R158, R12, 0x1 ;  /* 0x0000000c9e067211 */ /* 0x000fe400078808ff */
[----:B------:R-:W-:Y:S02]  /*2190*/  SHF.L.U64.HI R159, R166, 0x3, R167 ;  /* 0x00000003a69f7819 */ /* 0x000fe400000102a7 */
[----:B------:R-:W-:Y:S01]  /*21a0*/  LEA.HI.X R7, R158, R13, R7, 0x1, P4 ;  /* 0x0000000d9e077211 */ /* 0x000fe200020f0c07 */
[----:B------:R-:W-:Y:S02]  /*21b0*/  IMAD.SHL.U32 R158, R166, 0x8, RZ ;  /* 0x00000008a69e7824 */ /* 0x000fe400078e00ff */
[----:B--2---:R-:W-:-:S04]  /*21c0*/  IMAD.U32 R5, R15, 0x10000, RZ ;  /* 0x000100000f057824 */ /* 0x004fc800078e00ff */
[----:B------:R-:W-:-:S04]  /*21d0*/  FMUL R5, R5, R156 ;  /* 0x0000009c05057220 */ /* 0x000fc80000400000 */
[----:B------:R-:W-:Y:S01]  /*21e0*/  FFMA R24, R24, R155, R5 ;  /* 0x0000009b18187223 */ /* 0x000fe20000000005 */
[----:B------:R-:W-:Y:S02]  /*21f0*/  LEA.HI.X R5, R160, UR5, R153, 0x1, P0 ;  /* 0x00000005a0057c11 */ /* 0x000fe400080f0c99 */
[----:B------:R-:W-:Y:S02]  /*2200*/  ISETP.GT.AND P0, PT, R3, 0x1, PT ;  /* 0x000000010300780c */ /* 0x000fe40003f04270 */
[----:B------:R-:W-:Y:S02]  /*2210*/  F2FP.BF16.F32.PACK_AB R24, RZ, R24 ;  /* 0x00000018ff18723e */ /* 0x000fe400000010ff */
[----:B------:R-:W-:-:S03]  /*2220*/  ISETP.GT.AND P3, PT, R0, RZ, P0 ;  /* 0x000000ff0000720c */ /* 0x000fc60000764270 */
[----:B------:R0:W-:Y:S10]  /*2230*/  @P1 STG.E.U16 desc[UR36][R4.64], R24 ;  /* 0x0000001804001986 */ /* 0x0001f4000c101524 */
[----:B------:R-:W-:Y:S05]  /*2240*/  @!P3 BRA `(.L_x_38) ;  /* 0x000000000004b947 */ /* 0x000fea0003800000 */
[----:B------:R1:W5:Y:S02]  /*2250*/  LDG.E.LTC128B.U16 R15, desc[UR36][R6.64+0x2] ;  /* 0x00000224060f7981 */ /* 0x000364000c1e1520 */
.L_x_38:
[----:B------:R-:W-:Y:S05]  /*2260*/  BSYNC B1 ;  /* 0x0000000000017941 */ /* 0x000fea0003800000 */
.L_x_37:
[----:B-----5:R-:W-:Y:S01]  /*2270*/  IMAD.U32 R153, R15, 0x10000, RZ ;  /* 0x000100000f997824 */ /* 0x020fe200078e00ff */
[----:B------:R-:W-:Y:S01]  /*2280*/  ISETP.GT.AND P2, PT, R0, 0x8, P2 ;  /* 0x000000080000780c */ /* 0x000fe20001744270 */
[----:B------:R-:W-:Y:S01]  /*2290*/  IMAD.WIDE.U32 R158, R169, R166, R158 ;  /* 0x000000a6a99e7225 */ /* 0x000fe200078e009e */
[----:B0-----:R-:W-:-:S03]  /*22a0*/  PRMT R24, R15, 0x7610, R24 ;  /* 0x000076100f187816 */ /* 0x001fc60000000018 */
[----:B------:R-:W-:Y:S01]  /*22b0*/  FMUL R20, R153, R156 ;  /* 0x0000009c99147220 */ /* 0x000fe20000400000 */
[----:B------:R-:W-:Y:S01]  /*22c0*/  IMAD.IADD R165, R165, 0x1, R159 ;  /* 0x00000001a5a57824 */ /* 0x000fe200078e029f */
[----:B------:R-:W-:Y:S02]  /*22d0*/  IADD3 R162, P1, R162, R158, RZ ;  /* 0x0000009ea2a27210 */ /* 0x000fe40007f3e0ff */
[----:B------:R-:W-:-:S03]  /*22e0*/  FFMA R25, R25, R155, R20 ;  /* 0x0000009b19197223 */ /* 0x000fc60000000014 */
[----:B------:R-:W-:Y:S02]  /*22f0*/  IMAD.X R21, R165, 0x1, R21, P1 ;  /* 0x00000001a5157824 */ /* 0x000fe400008e0615 */
[----:B------:R-:W-:Y:S02]  /*2300*/  F2FP.BF16.F32.PACK_AB R25, RZ, R25 ;  /* 0x00000019ff19723e */ /* 0x000fe400000010ff */
[C---:B------:R-:W-:Y:S02]  /*2310*/  LEA R20, P1, R162.reuse, R12, 0x1 ;  /* 0x0000000ca2147211 */ /* 0x040fe400078208ff */
[----:B------:R-:W-:Y:S02]  /*2320*/  PRMT R153, R25, 0x7610, R153 ;  /* 0x0000761019997816 */ /* 0x000fe40000000099 */
[----:B------:R-:W-:-:S03]  /*2330*/  LEA.HI.X R21, R162, R13, R21, 0x1, P1 ;  /* 0x0000000da2157211 */ /* 0x000fc600008f0c15 */
[----:B------:R0:W-:Y:S04]  /*2340*/  @P3 STG.E.U16 desc[UR36][R4.64+0x2], R153 ;  /* 0x0000029904003986 */ /* 0x0001e8000c101524 */
[----:B------:R-:W2:Y:S01]  /*2350*/  @P2 LDG.E.LTC128B.U16 R24, desc[UR36][R20.64] ;  /* 0x0000002414182981 */ /* 0x000ea2000c1e1520 */
[----:B------:R-:W-:Y:S01]  /*2360*/  IADD3 R8, P1, R8, R158, RZ ;  /* 0x0000009e08087210 */ /* 0x000fe20007f3e0ff */
[----:B------:R-:W-:Y:S01]  /*2370*/  BSSY B1, `(.L_x_39) ;  /* 0x0000011000017945 */ /* 0x000fe20003800000 */
[----:B------:R-:W-:Y:S02]  /*2380*/  SHF.L.U64.HI R11, R10, 0x4, R11 ;  /* 0x000000040a0b7819 */ /* 0x000fe4000001020b */
[----:B------:R-:W-:Y:S01]  /*2390*/  ISETP.GT.AND P0, PT, R0, 0x8, P0 ;  /* 0x000000080000780c */ /* 0x000fe20000704270 */
[----:B------:R-:W-:Y:S01]  /*23a0*/  IMAD.X R9, R9, 0x1, R165, P1 ;  /* 0x0000000109097824 */ /* 0x000fe200008e06a5 */
[----:B------:R-:W-:-:S05]  /*23b0*/  LEA R10, P1, R10, R4, 0x4 ;  /* 0x000000040a0a7211 */ /* 0x000fca00078220ff */
[----:B------:R-:W-:Y:S02]  /*23c0*/  IMAD.X R11, R11, 0x1, R5, P1 ;  /* 0x000000010b0b7824 */ /* 0x000fe400008e0605 */
[----:B--2---:R-:W-:-:S04]  /*23d0*/  IMAD.U32 R15, R24, 0x10000, RZ ;  /* 0x00010000180f7824 */ /* 0x004fc800078e00ff */
[----:B------:R-:W-:Y:S01]  /*23e0*/  FMUL R25, R15, R156 ;  /* 0x0000009c0f197220 */ /* 0x000fe20000400000 */
[----:B------:R-:W-:-:S04]  /*23f0*/  IMAD.WIDE.U32 R14, R23, R14, R8 ;  /* 0x0000000e170e7225 */ /* 0x000fc800078e0008 */
[----:B------:R-:W-:Y:S01]  /*2400*/  FFMA R25, R26, R155, R25 ;  /* 0x0000009b1a197223 */ /* 0x000fe20000000019 */
[----:B------:R-:W-:Y:S01]  /*2410*/  IMAD.IADD R9, R161, 0x1, R15 ;  /* 0x00000001a1097824 */ /* 0x000fe200078e020f */
[----:B------:R-:W-:-:S03]  /*2420*/  LEA R8, P3, R14, R12, 0x1 ;  /* 0x0000000c0e087211 */ /* 0x000fc600078608ff */
[----:B------:R-:W-:Y:S02]  /*2430*/  F2FP.BF16.F32.PACK_AB R25, RZ, R25 ;  /* 0x00000019ff19723e */ /* 0x000fe400000010ff */
[----:B------:R-:W-:-:S03]  /*2440*/  LEA.HI.X R9, R14, R13, R9, 0x1, P3 ;  /* 0x0000000d0e097211 */ /* 0x000fc600018f0c09 */
[----:B------:R0:W-:Y:S01]  /*2450*/  @P2 STG.E.U16 desc[UR36][R10.64], R25 ;  /* 0x000000190a002986 */ /* 0x0001e2000c101524 */
[----:B------:R-:W-:Y:S05]  /*2460*/  @!P0 BRA `(.L_x_40) ;  /* 0x0000000000048947 */ /* 0x000fea0003800000 */
[----:B------:R2:W5:Y:S02]  /*2470*/  LDG.E.LTC128B.U16 R24, desc[UR36][R8.64+0x2] ;  /* 0x0000022408187981 */ /* 0x000564000c1e1520 */
.L_x_40:
[----:B------:R-:W-:Y:S05]  /*2480*/  BSYNC B1 ;  /* 0x0000000000017941 */ /* 0x000fea0003800000 */
.L_x_39:
[----:B-----5:R-:W-:Y:S01]  /*2490*/  IMAD.U32 R13, R24, 0x10000, RZ ;  /* 0x00010000180d7824 */ /* 0x020fe200078e00ff */
[----:B------:R-:W-:Y:S01]  /*24a0*/  ISETP.GT.AND P1, PT, R3, 0x8, PT ;  /* 0x000000080300780c */ /* 0x000fe20003f24270 */
[----:B------:R-:W-:Y:S02]  /*24b0*/  BSSY B1, `(.L_x_41) ;  /* 0x0000008000017945 */ /* 0x000fe40003800000 */
[----:B------:R-:W-:Y:S01]  /*24c0*/  FMUL R12, R13, R156 ;  /* 0x0000009c0d0c7220 */ /* 0x000fe20000400000 */
[----:B------:R-:W-:-:S03]  /*24d0*/  ISETP.GT.AND P2, PT, R0, RZ, P1 ;  /* 0x000000ff0000720c */ /* 0x000fc60000f44270 */
[----:B------:R-:W-:-:S05]  /*24e0*/  FFMA R12, R27, R155, R12 ;  /* 0x0000009b1b0c7223 */ /* 0x000fca000000000c */
[----:B------:R-:W-:-:S05]  /*24f0*/  F2FP.BF16.F32.PACK_AB R12, RZ, R12 ;  /* 0x0000000cff0c723e */ /* 0x000fca00000010ff */
[----:B------:R3:W-:Y:S01]  /*2500*/  @P0 STG.E.U16 desc[UR36][R10.64+0x2], R12 ;  /* 0x0000020c0a000986 */ /* 0x0007e2000c101524 */
[----:B------:R-:W-:Y:S05]  /*2510*/  @!P2 BRA `(.L_x_42) ;  /* 0x000000000004a947 */ /* 0x000fea0003800000 */
[----:B------:R4:W5:Y:S02]  /*2520*/  LDG.E.LTC128B.U16 R24, desc[UR36][R6.64+0x10] ;  /* 0x0000102406187981 */ /* 0x000964000c1e1520 */
.L_x_42:
[----:B------:R-:W-:Y:S05]  /*2530*/  BSYNC B1 ;  /* 0x0000000000017941 */ /* 0x000fea0003800000 */
.L_x_41:
        /* <DEDUP_REMOVED lines=10> */
.L_x_44:
[----:B------:R-:W-:Y:S05]  /*25e0*/  BSYNC B1 ;  /* 0x0000000000017941 */ /* 0x000fea0003800000 */
.L_x_43:
[----:B0----5:R-:W-:Y:S01]  /*25f0*/  IMAD.U32 R13, R24, 0x10000, RZ ;  /* 0x00010000180d7824 */ /* 0x021fe200078e00ff */
[----:B------:R-:W-:Y:S01]  /*2600*/  ISETP.GT.AND P1, PT, R0, 0x8, P1 ;  /* 0x000000080000780c */ /* 0x000fe20000f24270 */
[----:B------:R-:W-:Y:S02]  /*2610*/  BSSY B1, `(.L_x_45) ;  /* 0x0000007000017945 */ /* 0x000fe40003800000 */
[----:B---3--:R-:W-:-:S04]  /*2620*/  FMUL R12, R13, R156 ;  /* 0x0000009c0d0c7220 */ /* 0x008fc80000400000 */
[----:B------:R-:W-:-:S05]  /*2630*/  FFMA R12, R29, R155, R12 ;  /* 0x0000009b1d0c7223 */ /* 0x000fca000000000c */
[----:B------:R-:W-:-:S05]  /*2640*/  F2FP.BF16.F32.PACK_AB R12, RZ, R12 ;  /* 0x0000000cff0c723e */ /* 0x000fca00000010ff */
[----:B------:R0:W-:Y:S01]  /*2650*/  @P3 STG.E.U16 desc[UR36][R4.64+0x12], R12 ;  /* 0x0000120c04003986 */ /* 0x0001e2000c101524 */
[----:B------:R-:W-:Y:S05]  /*2660*/  @!P1 BRA `(.L_x_46) ;  /* 0x0000000000049947 */ /* 0x000fea0003800000 */
[----:B------:R3:W5:Y:S02]  /*2670*/  LDG.E.LTC128B.U16 R24, desc[UR36][R8.64+0x10] ;  /* 0x0000102408187981 */ /* 0x000764000c1e1520 */
.L_x_46:
[----:B------:R-:W-:Y:S05]  /*2680*/  BSYNC B1 ;  /* 0x0000000000017941 */ /* 0x000fea0003800000 */
.L_x_45:
[----:B-----5:R-:W-:Y:S01]  /*2690*/  IMAD.U32 R13, R24, 0x10000, RZ ;  /* 0x00010000180d7824 */ /* 0x020fe200078e00ff */
[----:B------:R-:W-:Y:S01]  /*26a0*/  ISETP.GT.AND P0, PT, R0, 0x8, P0 ;  /* 0x000000080000780c */ /* 0x000fe20000704270 */
[----:B------:R-:W-:Y:S02]  /*26b0*/  BSSY B1, `(.L_x_47) ;  /* 0x0000007000017945 */ /* 0x000fe40003800000 */
[----:B------:R-:W-:-:S04]  /*26c0*/  FMUL R13, R13, R156 ;  /* 0x0000009c0d0d7220 */ /* 0x000fc80000400000 */
[----:B------:R-:W-:-:S05]  /*26d0*/  FFMA R13, R30, R155, R13 ;  /* 0x0000009b1e0d7223 */ /* 0x000fca000000000d */
[----:B------:R-:W-:-:S05]  /*26e0*/  F2FP.BF16.F32.PACK_AB R13, RZ, R13 ;  /* 0x0000000dff0d723e */ /* 0x000fca00000010ff */
[----:B------:R0:W-:Y:S01]  /*26f0*/  @P1 STG.E.U16 desc[UR36][R10.64+0x10], R13 ;  /* 0x0000100d0a001986 */ /* 0x0001e2000c101524 */
[----:B------:R-:W-:Y:S05]  /*2700*/  @!P0 BRA `(.L_x_48) ;  /* 0x0000000000048947 */ /* 0x000fea0003800000 */
[----:B------:R0:W5:Y:S02]  /*2710*/  LDG.E.LTC128B.U16 R24, desc[UR36][R8.64+0x12] ;  /* 0x0000122408187981 */ /* 0x000164000c1e1520 */
.L_x_48:
[----:B------:R-:W-:Y:S05]  /*2720*/  BSYNC B1 ;  /* 0x0000000000017941 */ /* 0x000fea0003800000 */
.L_x_47:
[----:B0----5:R-:W-:Y:S01]  /*2730*/  IMAD.U32 R13, R24, 0x10000, RZ ;  /* 0x00010000180d7824 */ /* 0x021fe200078e00ff */
        /* <DEDUP_REMOVED lines=9> */
.L_x_50:
[----:B------:R-:W-:Y:S05]  /*27d0*/  BSYNC B1 ;  /* 0x0000000000017941 */ /* 0x000fea0003800000 */
.L_x_49:
        /* <DEDUP_REMOVED lines=10> */
.L_x_52:
[----:B------:R-:W-:Y:S05]  /*2880*/  BSYNC B1 ;  /* 0x0000000000017941 */ /* 0x000fea0003800000 */
.L_x_51:
[----:B0----5:R-:W-:Y:S01]  /*2890*/  IMAD.U32 R13, R24, 0x10000, RZ ;  /* 0x00010000180d7824 */ /* 0x021fe200078e00ff */
        /* <DEDUP_REMOVED lines=8> */
.L_x_54:
[----:B------:R-:W-:Y:S05]  /*2920*/  BSYNC B1 ;  /* 0x0000000000017941 */ /* 0x000fea0003800000 */
.L_x_53:
        /* <DEDUP_REMOVED lines=9> */
.L_x_56:
[----:B------:R-:W-:Y:S05]  /*29c0*/  BSYNC B1 ;  /* 0x0000000000017941 */ /* 0x000fea0003800000 */
.L_x_55:
        /* <DEDUP_REMOVED lines=10> */
.L_x_58:
[----:B------:R-:W-:Y:S05]  /*2a70*/  BSYNC B1 ;  /* 0x0000000000017941 */ /* 0x000fea0003800000 */
.L_x_57:
        /* <DEDUP_REMOVED lines=10> */
.L_x_60:
[----:B------:R-:W-:Y:S05]  /*2b20*/  BSYNC B1 ;  /* 0x0000000000017941 */ /* 0x000fea0003800000 */
.L_x_59:
        /* <DEDUP_REMOVED lines=9> */
.L_x_62:
[----:B------:R-:W-:Y:S05]  /*2bc0*/  BSYNC B1 ;  /* 0x0000000000017941 */ /* 0x000fea0003800000 */
.L_x_61:
        /* <DEDUP_REMOVED lines=9> */
.L_x_64:
[----:B------:R-:W-:Y:S05]  /*2c60*/  BSYNC B1 ;  /* 0x0000000000017941 */ /* 0x000fea0003800000 */
.L_x_63:
        /* <DEDUP_REMOVED lines=10> */
.L_x_66:
[----:B------:R-:W-:Y:S05]  /*2d10*/  BSYNC B1 ;  /* 0x0000000000017941 */ /* 0x000fea0003800000 */
.L_x_65:
        /* <DEDUP_REMOVED lines=10> */
.L_x_68:
[----:B------:R-:W-:Y:S05]  /*2dc0*/  BSYNC B1 ;  /* 0x0000000000017941 */ /* 0x000fea0003800000 */
.L_x_67:
        /* <DEDUP_REMOVED lines=9> */
.L_x_70:
[----:B------:R-:W-:Y:S05]  /*2e60*/  BSYNC B1 ;  /* 0x0000000000017941 */ /* 0x000fea0003800000 */
.L_x_69:
        /* <DEDUP_REMOVED lines=9> */
.L_x_72:
[----:B------:R-:W-:Y:S05]  /*2f00*/  BSYNC B1 ;  /* 0x0000000000017941 */ /* 0x000fea0003800000 */
.L_x_71:
        /* <DEDUP_REMOVED lines=10> */
.L_x_74:
[----:B------:R-:W-:Y:S05]  /*2fb0*/  BSYNC B1 ;  /* 0x0000000000017941 */ /* 0x000fea0003800000 */
.L_x_73:
        /* <DEDUP_REMOVED lines=10> */
.L_x_76:
[----:B------:R-:W-:Y:S05]  /*3060*/  BSYNC B1 ;  /* 0x0000000000017941 */ /* 0x000fea0003800000 */
.L_x_75:
        /* <DEDUP_REMOVED lines=9> */
.L_x_78:
[----:B------:R-:W-:Y:S05]  /*3100*/  BSYNC B1 ;  /* 0x0000000000017941 */ /* 0x000fea0003800000 */
.L_x_77:
        /* <DEDUP_REMOVED lines=9> */
.L_x_80:
[----:B------:R-:W-:Y:S05]  /*31a0*/  BSYNC B1 ;  /* 0x0000000000017941 */ /* 0x000fea0003800000 */
.L_x_79:
        /* <DEDUP_REMOVED lines=10> */
.L_x_82:
[----:B------:R-:W-:Y:S05]  /*3250*/  BSYNC B1 ;  /* 0x0000000000017941 */ /* 0x000fea0003800000 */
.L_x_81:
        /* <DEDUP_REMOVED lines=10> */
.L_x_84:
[----:B------:R-:W-:Y:S05]  /*3300*/  BSYNC B1 ;  /* 0x0000000000017941 */ /* 0x000fea0003800000 */
.L_x_83:
        /* <DEDUP_REMOVED lines=9> */
.L_x_86:
[----:B------:R-:W-:Y:S05]  /*33a0*/  BSYNC B1 ;  /* 0x0000000000017941 */ /* 0x000fea0003800000 */
.L_x_85:
        /* <DEDUP_REMOVED lines=9> */
.L_x_88:
[----:B------:R-:W-:Y:S05]  /*3440*/  BSYNC B1 ;  /* 0x0000000000017941 */ /* 0x000fea0003800000 */
.L_x_87:
        /* <DEDUP_REMOVED lines=10> */
.L_x_90:
[----:B------:R-:W-:Y:S05]  /*34f0*/  BSYNC B1 ;  /* 0x0000000000017941 */ /* 0x000fea0003800000 */
.L_x_89:
        /* <DEDUP_REMOVED lines=10> */
.L_x_92:
[----:B------:R-:W-:Y:S05]  /*35a0*/  BSYNC B1 ;  /* 0x0000000000017941 */ /* 0x000fea0003800000 */
.L_x_91:
        /* <DEDUP_REMOVED lines=9> */
.L_x_94:
[----:B------:R-:W-:Y:S05]  /*3640*/  BSYNC B1 ;  /* 0x0000000000017941 */ /* 0x000fea0003800000 */
.L_x_93:
        /* <DEDUP_REMOVED lines=9> */
.L_x_96:
[----:B------:R-:W-:Y:S05]  /*36e0*/  BSYNC B1 ;  /* 0x0000000000017941 */ /* 0x000fea0003800000 */
.L_x_95:
        /* <DEDUP_REMOVED lines=10> */
.L_x_98:
[----:B------:R-:W-:Y:S05]  /*3790*/  BSYNC B1 ;  /* 0x0000000000017941 */ /* 0x000fea0003800000 */
.L_x_97:
        /* <DEDUP_REMOVED lines=10> */
.L_x_100:
[----:B------:R-:W-:Y:S05]  /*3840*/  BSYNC B1 ;  /* 0x0000000000017941 */ /* 0x000fea0003800000 */
.L_x_99:
        /* <DEDUP_REMOVED lines=9> */
.L_x_102:
[----:B------:R-:W-:Y:S05]  /*38e0*/  BSYNC B1 ;  /* 0x0000000000017941 */ /* 0x000fea0003800000 */
.L_x_101:
        /* <DEDUP_REMOVED lines=9> */
.L_x_104:
[----:B------:R-:W-:Y:S05]  /*3980*/  BSYNC B1 ;  /* 0x0000000000017941 */ /* 0x000fea0003800000 */
.L_x_103:
        /* <DEDUP_REMOVED lines=10> */
.L_x_106:
[----:B------:R-:W-:Y:S05]  /*3a30*/  BSYNC B1 ;  /* 0x0000000000017941 */ /* 0x000fea0003800000 */
.L_x_105:
        /* <DEDUP_REMOVED lines=10> */
.L_x_108:
[----:B------:R-:W-:Y:S05]  /*3ae0*/  BSYNC B1 ;  /* 0x0000000000017941 */ /* 0x000fea0003800000 */
.L_x_107:
        /* <DEDUP_REMOVED lines=9> */
.L_x_110:
[----:B------:R-:W-:Y:S05]  /*3b80*/  BSYNC B1 ;  /* 0x0000000000017941 */ /* 0x000fea0003800000 */
.L_x_109:
        /* <DEDUP_REMOVED lines=9> */
.L_x_112:
[----:B------:R-:W-:Y:S05]  /*3c20*/  BSYNC B1 ;  /* 0x0000000000017941 */ /* 0x000fea0003800000 */
.L_x_111:
        /* <DEDUP_REMOVED lines=10> */
.L_x_114:
[----:B------:R-:W-:Y:S05]  /*3cd0*/  BSYNC B1 ;  /* 0x0000000000017941 */ /* 0x000fea0003800000 */
.L_x_113:
        /* <DEDUP_REMOVED lines=10> */
.L_x_116:
[----:B------:R-:W-:Y:S05]  /*3d80*/  BSYNC B1 ;  /* 0x0000000000017941 */ /* 0x000fea0003800000 */
.L_x_115:
        /* <DEDUP_REMOVED lines=9> */
.L_x_118:
[----:B------:R-:W-:Y:S05]  /*3e20*/  BSYNC B1 ;  /* 0x0000000000017941 */ /* 0x000fea0003800000 */
.L_x_117:
        /* <DEDUP_REMOVED lines=9> */
.L_x_120:
[----:B------:R-:W-:Y:S05]  /*3ec0*/  BSYNC B1 ;  /* 0x0000000000017941 */ /* 0x000fea0003800000 */
.L_x_119:
        /* <DEDUP_REMOVED lines=10> */
.L_x_122:
[----:B------:R-:W-:Y:S05]  /*3f70*/  BSYNC B1 ;  /* 0x0000000000017941 */ /* 0x000fea0003800000 */
.L_x_121:
        /* <DEDUP_REMOVED lines=10> */
.L_x_124:
[----:B------:R-:W-:Y:S05]  /*4020*/  BSYNC B1 ;  /* 0x0000000000017941 */ /* 0x000fea0003800000 */
.L_x_123:
        /* <DEDUP_REMOVED lines=9> */
.L_x_126:
[----:B------:R-:W-:Y:S05]  /*40c0*/  BSYNC B1 ;  /* 0x0000000000017941 */ /* 0x000fea0003800000 */
.L_x_125:
        /* <DEDUP_REMOVED lines=9> */
.L_x_128:
[----:B------:R-:W-:Y:S05]  /*4160*/  BSYNC B1 ;  /* 0x0000000000017941 */ /* 0x000fea0003800000 */
.L_x_127:
        /* <DEDUP_REMOVED lines=10> */
.L_x_130:
[----:B------:R-:W-:Y:S05]  /*4210*/  BSYNC B1 ;  /* 0x0000000000017941 */ /* 0x000fea0003800000 */
.L_x_129:
        /* <DEDUP_REMOVED lines=10> */
.L_x_132:
[----:B------:R-:W-:Y:S05]  /*42c0*/  BSYNC B1 ;  /* 0x0000000000017941 */ /* 0x000fea0003800000 */
.L_x_131:
        /* <DEDUP_REMOVED lines=9> */
.L_x_134:
[----:B------:R-:W-:Y:S05]  /*4360*/  BSYNC B1 ;  /* 0x0000000000017941 */ /* 0x000fea0003800000 */
.L_x_133:
        /* <DEDUP_REMOVED lines=9> */
.L_x_136:
[----:B------:R-:W-:Y:S05]  /*4400*/  BSYNC B1 ;  /* 0x0000000000017941 */ /* 0x000fea0003800000 */
.L_x_135:
        /* <DEDUP_REMOVED lines=10> */
.L_x_138:
[----:B------:R-:W-:Y:S05]  /*44b0*/  BSYNC B1 ;  /* 0x0000000000017941 */ /* 0x000fea0003800000 */
.L_x_137:
        /* <DEDUP_REMOVED lines=10> */
.L_x_140:
[----:B------:R-:W-:Y:S05]  /*4560*/  BSYNC B1 ;  /* 0x0000000000017941 */ /* 0x000fea0003800000 */
.L_x_139:
        /* <DEDUP_REMOVED lines=9> */
.L_x_142:
[----:B------:R-:W-:Y:S05]  /*4600*/  BSYNC B1 ;  /* 0x0000000000017941 */ /* 0x000fea0003800000 */
.L_x_141:
        /* <DEDUP_REMOVED lines=9> */
.L_x_144:
[----:B------:R-:W-:Y:S05]  /*46a0*/  BSYNC B1 ;  /* 0x0000000000017941 */ /* 0x000fea0003800000 */
.L_x_143:
        /* <DEDUP_REMOVED lines=10> */
.L_x_146:
[----:B------:R-:W-:Y:S05]  /*4750*/  BSYNC B1 ;  /* 0x0000000000017941 */ /* 0x000fea0003800000 */
.L_x_145:
        /* <DEDUP_REMOVED lines=10> */
.L_x_148:
[----:B------:R-:W-:Y:S05]  /*4800*/  BSYNC B1 ;  /* 0x0000000000017941 */ /* 0x000fea0003800000 */
.L_x_147:
        /* <DEDUP_REMOVED lines=9> */
.L_x_150:
[----:B------:R-:W-:Y:S05]  /*48a0*/  BSYNC B1 ;  /* 0x0000000000017941 */ /* 0x000fea0003800000 */
.L_x_149:
        /* <DEDUP_REMOVED lines=9> */
.L_x_152:
[----:B------:R-:W-:Y:S05]  /*4940*/  BSYNC B1 ;  /* 0x0000000000017941 */ /* 0x000fea0003800000 */
.L_x_151:
        /* <DEDUP_REMOVED lines=10> */
.L_x_154:
[----:B------:R-:W-:Y:S05]  /*49f0*/  BSYNC B1 ;  /* 0x0000000000017941 */ /* 0x000fea0003800000 */
.L_x_153:
        /* <DEDUP_REMOVED lines=10> */
.L_x_156:
[----:B------:R-:W-:Y:S05]  /*4aa0*/  BSYNC B1 ;  /* 0x0000000000017941 */ /* 0x000fea0003800000 */
.L_x_155:
        /* <DEDUP_REMOVED lines=9> */
.L_x_158:
[----:B------:R-:W-:Y:S05]  /*4b40*/  BSYNC B1 ;  /* 0x0000000000017941 */ /* 0x000fea0003800000 */
.L_x_157:
        /* <DEDUP_REMOVED lines=9> */
.L_x_160:
[----:B------:R-:W-:Y:S05]  /*4be0*/  BSYNC B1 ;  /* 0x0000000000017941 */ /* 0x000fea0003800000 */
.L_x_159:
        /* <DEDUP_REMOVED lines=10> */
.L_x_162:
[----:B------:R-:W-:Y:S05]  /*4c90*/  BSYNC B1 ;  /* 0x0000000000017941 */ /* 0x000fea0003800000 */
.L_x_161:
        /* <DEDUP_REMOVED lines=10> */
.L_x_164:
[----:B------:R-:W-:Y:S05]  /*4d40*/  BSYNC B1 ;  /* 0x0000000000017941 */ /* 0x000fea0003800000 */
.L_x_163:
        /* <DEDUP_REMOVED lines=9> */
.L_x_166:
[----:B------:R-:W-:Y:S05]  /*4de0*/  BSYNC B1 ;  /* 0x0000000000017941 */ /* 0x000fea0003800000 */
.L_x_165:
        /* <DEDUP_REMOVED lines=9> */
.L_x_168:
[----:B------:R-:W-:Y:S05]  /*4e80*/  BSYNC B1 ;  /* 0x0000000000017941 */ /* 0x000fea0003800000 */
.L_x_167:
        /* <DEDUP_REMOVED lines=10> */
.L_x_170:
[----:B------:R-:W-:Y:S05]  /*4f30*/  BSYNC B1 ;  /* 0x0000000000017941 */ /* 0x000fea0003800000 */
.L_x_169:
        /* <DEDUP_REMOVED lines=10> */
.L_x_172:
[----:B------:R-:W-:Y:S05]  /*4fe0*/  BSYNC B1 ;  /* 0x0000000000017941 */ /* 0x000fea0003800000 */
.L_x_171:
        /* <DEDUP_REMOVED lines=9> */
.L_x_174:
[----:B------:R-:W-:Y:S05]  /*5080*/  BSYNC B1 ;  /* 0x0000000000017941 */ /* 0x000fea0003800000 */
.L_x_173:
        /* <DEDUP_REMOVED lines=9> */
.L_x_176:
[----:B------:R-:W-:Y:S05]  /*5120*/  BSYNC B1 ;  /* 0x0000000000017941 */ /* 0x000fea0003800000 */
.L_x_175:
        /* <DEDUP_REMOVED lines=10> */
.L_x_178:
[----:B------:R-:W-:Y:S05]  /*51d0*/  BSYNC B1 ;  /* 0x0000000000017941 */ /* 0x000fea0003800000 */
.L_x_177:
        /* <DEDUP_REMOVED lines=10> */
.L_x_180:
[----:B------:R-:W-:Y:S05]  /*5280*/  BSYNC B1 ;  /* 0x0000000000017941 */ /* 0x000fea0003800000 */
.L_x_179:
        /* <DEDUP_REMOVED lines=9> */
.L_x_182:
[----:B------:R-:W-:Y:S05]  /*5320*/  BSYNC B1 ;  /* 0x0000000000017941 */ /* 0x000fea0003800000 */
.L_x_181:
        /* <DEDUP_REMOVED lines=9> */
.L_x_184:
[----:B------:R-:W-:Y:S05]  /*53c0*/  BSYNC B1 ;  /* 0x0000000000017941 */ /* 0x000fea0003800000 */
.L_x_183:
        /* <DEDUP_REMOVED lines=10> */
.L_x_186:
[----:B------:R-:W-:Y:S05]  /*5470*/  BSYNC B1 ;  /* 0x0000000000017941 */ /* 0x000fea0003800000 */
.L_x_185:
        /* <DEDUP_REMOVED lines=10> */
.L_x_188:
[----:B------:R-:W-:Y:S05]  /*5520*/  BSYNC B1 ;  /* 0x0000000000017941 */ /* 0x000fea0003800000 */
.L_x_187:
        /* <DEDUP_REMOVED lines=9> */
.L_x_190:
[----:B------:R-:W-:Y:S05]  /*55c0*/  BSYNC B1 ;  /* 0x0000000000017941 */ /* 0x000fea0003800000 */
.L_x_189:
        /* <DEDUP_REMOVED lines=9> */
.L_x_192:
[----:B------:R-:W-:Y:S05]  /*5660*/  BSYNC B1 ;  /* 0x0000000000017941 */ /* 0x000fea0003800000 */
.L_x_191:
        /* <DEDUP_REMOVED lines=10> */
.L_x_194:
[----:B------:R-:W-:Y:S05]  /*5710*/  BSYNC B1 ;  /* 0x0000000000017941 */ /* 0x000fea0003800000 */
.L_x_193:
        /* <DEDUP_REMOVED lines=10> */
.L_x_196:
[----:B------:R-:W-:Y:S05]  /*57c0*/  BSYNC B1 ;  /* 0x0000000000017941 */ /* 0x000fea0003800000 */
.L_x_195:
        /* <DEDUP_REMOVED lines=9> */
.L_x_198:
[----:B------:R-:W-:Y:S05]  /*5860*/  BSYNC B1 ;  /* 0x0000000000017941 */ /* 0x000fea0003800000 */
.L_x_197:
        /* <DEDUP_REMOVED lines=9> */
.L_x_200:
[----:B------:R-:W-:Y:S05]  /*5900*/  BSYNC B1 ;  /* 0x0000000000017941 */ /* 0x000fea0003800000 */
.L_x_199:
        /* <DEDUP_REMOVED lines=10> */
.L_x_202:
[----:B------:R-:W-:Y:S05]  /*59b0*/  BSYNC B1 ;  /* 0x0000000000017941 */ /* 0x000fea0003800000 */
.L_x_201:
        /* <DEDUP_REMOVED lines=10> */
.L_x_204:
[----:B------:R-:W-:Y:S05]  /*5a60*/  BSYNC B1 ;  /* 0x0000000000017941 */ /* 0x000fea0003800000 */
.L_x_203:
        /* <DEDUP_REMOVED lines=9> */
.L_x_206:
[----:B------:R-:W-:Y:S05]  /*5b00*/  BSYNC B1 ;  /* 0x0000000000017941 */ /* 0x000fea0003800000 */
.L_x_205:
        /* <DEDUP_REMOVED lines=9> */
.L_x_208:
[----:B------:R-:W-:Y:S05]  /*5ba0*/  BSYNC B1 ;  /* 0x0000000000017941 */ /* 0x000fea0003800000 */
.L_x_207:
        /* <DEDUP_REMOVED lines=10> */
.L_x_210:
[----:B------:R-:W-:Y:S05]  /*5c50*/  BSYNC B1 ;  /* 0x0000000000017941 */ /* 0x000fea0003800000 */
.L_x_209:
        /* <DEDUP_REMOVED lines=10> */
.L_x_212:
[----:B------:R-:W-:Y:S05]  /*5d00*/  BSYNC B1 ;  /* 0x0000000000017941 */ /* 0x000fea0003800000 */
.L_x_211:
        /* <DEDUP_REMOVED lines=9> */
.L_x_214:
[----:B------:R-:W-:Y:S05]  /*5da0*/  BSYNC B1 ;  /* 0x0000000000017941 */ /* 0x000fea0003800000 */
.L_x_213:
        /* <DEDUP_REMOVED lines=9> */
.L_x_216:
[----:B------:R-:W-:Y:S05]  /*5e40*/  BSYNC B1 ;  /* 0x0000000000017941 */ /* 0x000fea0003800000 */
.L_x_215:
        /* <DEDUP_REMOVED lines=10> */
.L_x_218:
[----:B------:R-:W-:Y:S05]  /*5ef0*/  BSYNC B1 ;  /* 0x0000000000017941 */ /* 0x000fea0003800000 */
.L_x_217:
        /* <DEDUP_REMOVED lines=10> */
.L_x_220:
[----:B------:R-:W-:Y:S05]  /*5fa0*/  BSYNC B1 ;  /* 0x0000000000017941 */ /* 0x000fea0003800000 */
.L_x_219:
        /* <DEDUP_REMOVED lines=9> */
.L_x_222:
[----:B------:R-:W-:Y:S05]  /*6040*/  BSYNC B1 ;  /* 0x0000000000017941 */ /* 0x000fea0003800000 */
.L_x_221:
        /* <DEDUP_REMOVED lines=9> */
.L_x_224:
[----:B------:R-:W-:Y:S05]  /*60e0*/  BSYNC B1 ;  /* 0x0000000000017941 */ /* 0x000fea0003800000 */
.L_x_223:
        /* <DEDUP_REMOVED lines=10> */
.L_x_226:
[----:B------:R-:W-:Y:S05]  /*6190*/  BSYNC B1 ;  /* 0x0000000000017941 */ /* 0x000fea0003800000 */
.L_x_225:
        /* <DEDUP_REMOVED lines=10> */
.L_x_228:
[----:B------:R-:W-:Y:S05]  /*6240*/  BSYNC B1 ;  /* 0x0000000000017941 */ /* 0x000fea0003800000 */
.L_x_227:
        /* <DEDUP_REMOVED lines=9> */
.L_x_230:
[----:B------:R-:W-:Y:S05]  /*62e0*/  BSYNC B1 ;  /* 0x0000000000017941 */ /* 0x000fea0003800000 */
.L_x_229:
        /* <DEDUP_REMOVED lines=9> */
.L_x_232:
[----:B------:R-:W-:Y:S05]  /*6380*/  BSYNC B1 ;  /* 0x0000000000017941 */ /* 0x000fea0003800000 */
.L_x_231:
        /* <DEDUP_REMOVED lines=10> */
.L_x_234:
[----:B------:R-:W-:Y:S05]  /*6430*/  BSYNC B1 ;  /* 0x0000000000017941 */ /* 0x000fea0003800000 */
.L_x_233:
        /* <DEDUP_REMOVED lines=10> */
.L_x_236:
[----:B------:R-:W-:Y:S05]  /*64e0*/  BSYNC B1 ;  /* 0x0000000000017941 */ /* 0x000fea0003800000 */
.L_x_235:
        /* <DEDUP_REMOVED lines=9> */
.L_x_238:
[----:B------:R-:W-:Y:S05]  /*6580*/  BSYNC B1 ;  /* 0x0000000000017941 */ /* 0x000fea0003800000 */
.L_x_237:
        /* <DEDUP_REMOVED lines=9> */
.L_x_240:
[----:B------:R-:W-:Y:S05]  /*6620*/  BSYNC B1 ;  /* 0x0000000000017941 */ /* 0x000fea0003800000 */
.L_x_239:
        /* <DEDUP_REMOVED lines=10> */
.L_x_242:
[----:B------:R-:W-:Y:S05]  /*66d0*/  BSYNC B1 ;  /* 0x0000000000017941 */ /* 0x000fea0003800000 */
.L_x_241:
        /* <DEDUP_REMOVED lines=10> */
.L_x_244:
[----:B------:R-:W-:Y:S05]  /*6780*/  BSYNC B1 ;  /* 0x0000000000017941 */ /* 0x000fea0003800000 */
.L_x_243:
        /* <DEDUP_REMOVED lines=9> */
.L_x_246:
[----:B------:R-:W-:Y:S05]  /*6820*/  BSYNC B1 ;  /* 0x0000000000017941 */ /* 0x000fea0003800000 */
.L_x_245:
        /* <DEDUP_REMOVED lines=9> */
.L_x_248:
[----:B------:R-:W-:Y:S05]  /*68c0*/  BSYNC B1 ;  /* 0x0000000000017941 */ /* 0x000fea0003800000 */
.L_x_247:
        /* <DEDUP_REMOVED lines=10> */
.L_x_250:
[----:B------:R-:W-:Y:S05]  /*6970*/  BSYNC B1 ;  /* 0x0000000000017941 */ /* 0x000fea0003800000 */
.L_x_249:
        /* <DEDUP_REMOVED lines=10> */
.L_x_252:
[----:B------:R-:W-:Y:S05]  /*6a20*/  BSYNC B1 ;  /* 0x0000000000017941 */ /* 0x000fea0003800000 */
.L_x_251:
        /* <DEDUP_REMOVED lines=9> */
.L_x_254:
[----:B------:R-:W-:Y:S05]  /*6ac0*/  BSYNC B1 ;  /* 0x0000000000017941 */ /* 0x000fea0003800000 */
.L_x_253:
        /* <DEDUP_REMOVED lines=9> */
.L_x_256:
[----:B------:R-:W-:Y:S05]  /*6b60*/  BSYNC B1 ;  /* 0x0000000000017941 */ /* 0x000fea0003800000 */
.L_x_255:
        /* <DEDUP_REMOVED lines=10> */
.L_x_258:
[----:B------:R-:W-:Y:S05]  /*6c10*/  BSYNC B1 ;  /* 0x0000000000017941 */ /* 0x000fea0003800000 */
.L_x_257:
        /* <DEDUP_REMOVED lines=10> */
.L_x_260:
[----:B------:R-:W-:Y:S05]  /*6cc0*/  BSYNC B1 ;  /* 0x0000000000017941 */ /* 0x000fea0003800000 */
.L_x_259:
        /* <DEDUP_REMOVED lines=9> */
.L_x_262:
[----:B------:R-:W-:Y:S05]  /*6d60*/  BSYNC B1 ;  /* 0x0000000000017941 */ /* 0x000fea0003800000 */
.L_x_261:
        /* <DEDUP_REMOVED lines=9> */
.L_x_264:
[----:B------:R-:W-:Y:S05]  /*6e00*/  BSYNC B1 ;  /* 0x0000000000017941 */ /* 0x000fea0003800000 */
.L_x_263:
        /* <DEDUP_REMOVED lines=10> */
.L_x_266:
[----:B------:R-:W-:Y:S05]  /*6eb0*/  BSYNC B1 ;  /* 0x0000000000017941 */ /* 0x000fea0003800000 */
.L_x_265:
        /* <DEDUP_REMOVED lines=10> */
.L_x_268:
[----:B------:R-:W-:Y:S05]  /*6f60*/  BSYNC B1 ;  /* 0x0000000000017941 */ /* 0x000fea0003800000 */
.L_x_267:
        /* <DEDUP_REMOVED lines=9> */
.L_x_270:
[----:B------:R-:W-:Y:S05]  /*7000*/  BSYNC B1 ;  /* 0x0000000000017941 */ /* 0x000fea0003800000 */
.L_x_269:
        /* <DEDUP_REMOVED lines=9> */
.L_x_272:
[----:B------:R-:W-:Y:S05]  /*70a0*/  BSYNC B1 ;  /* 0x0000000000017941 */ /* 0x000fea0003800000 */
.L_x_271:
        /* <DEDUP_REMOVED lines=10> */
.L_x_274:
[----:B------:R-:W-:Y:S05]  /*7150*/  BSYNC B1 ;  /* 0x0000000000017941 */ /* 0x000fea0003800000 */
.L_x_273:
        /* <DEDUP_REMOVED lines=10> */
.L_x_276:
[----:B------:R-:W-:Y:S05]  /*7200*/  BSYNC B1 ;  /* 0x0000000000017941 */ /* 0x000fea0003800000 */
.L_x_275:
        /* <DEDUP_REMOVED lines=9> */
.L_x_278:
[----:B------:R-:W-:Y:S05]  /*72a0*/  BSYNC B1 ;  /* 0x0000000000017941 */ /* 0x000fea0003800000 */
.L_x_277:
        /* <DEDUP_REMOVED lines=9> */
.L_x_280:
[----:B------:R-:W-:Y:S05]  /*7340*/  BSYNC B1 ;  /* 0x0000000000017941 */ /* 0x000fea0003800000 */
.L_x_279:
        /* <DEDUP_REMOVED lines=10> */
.L_x_282:
[----:B------:R-:W-:Y:S05]  /*73f0*/  BSYNC B1 ;  /* 0x0000000000017941 */ /* 0x000fea0003800000 */
.L_x_281:
        /* <DEDUP_REMOVED lines=10> */
.L_x_284:
[----:B------:R-:W-:Y:S05]  /*74a0*/  BSYNC B1 ;  /* 0x0000000000017941 */ /* 0x000fea0003800000 */
.L_x_283:
[----:B-----5:R-:W-:Y:S01]  /*74b0*/  IMAD.U32 R3, R24, 0x10000, RZ ;  /* 0x0001000018037824 */ /* 0x020fe200078e00ff */
[----:B------:R-:W-:Y:S01]  /*74c0*/  ISETP.GT.AND P1, PT, R0, 0x8, P1 ;  /* 0x000000080000780c */ /* 0x000fe20000f24270 */
[----:B------:R-:W-:Y:S02]  /*74d0*/  BSSY B1, `(.L_x_285) ;  /* 0x0000007000017945 */ /* 0x000fe40003800000 */
[----:B01--4-:R-:W-:-:S04]  /*74e0*/  FMUL R6, R3, R156 ;  /* 0x0000009c03067220 */ /* 0x013fc80000400000 */
[----:B------:R-:W-:-:S05]  /*74f0*/  FFMA R6, R149, R155, R6 ;  /* 0x0000009b95067223 */ /* 0x000fca0000000006 */
[----:B------:R-:W-:-:S05]  /*7500*/  F2FP.BF16.F32.PACK_AB R6, RZ, R6 ;  /* 0x00000006ff06723e */ /* 0x000fca00000010ff */
[----:B------:R0:W-:Y:S01]  /*7510*/  @P3 STG.E.U16 desc[UR36][R4.64+0x1f2], R6 ;  /* 0x0001f20604003986 */ /* 0x0001e2000c101524 */
[----:B------:R-:W-:Y:S05]  /*7520*/  @!P1 BRA `(.L_x_286) ;  /* 0x0000000000049947 */ /* 0x000fea0003800000 */
[----:B------:R1:W5:Y:S02]  /*7530*/  LDG.E.LTC128B.U16 R24, desc[UR36][R8.64+0x1f0] ;  /* 0x0001f02408187981 */ /* 0x000364000c1e1520 */
.L_x_286:
[----:B------:R-:W-:Y:S05]  /*7540*/  BSYNC B1 ;  /* 0x0000000000017941 */ /* 0x000fea0003800000 */
.L_x_285:
[----:B-----5:R-:W-:Y:S01]  /*7550*/  IMAD.U32 R3, R24, 0x10000, RZ ;  /* 0x0001000018037824 */ /* 0x020fe200078e00ff */
[----:B------:R-:W-:Y:S01]  /*7560*/  ISETP.GT.AND P0, PT, R0, 0x8, P0 ;  /* 0x000000080000780c */ /* 0x000fe20000704270 */
[----:B0-----:R-:W-:Y:S01]  /*7570*/  @P1 IMAD.MOV.U32 R4, RZ, RZ, R10 ;  /* 0x000000ffff041224 */ /* 0x001fe200078e000a */
[----:B------:R-:W-:Y:S01]  /*7580*/  BSSY B1, `(.L_x_287) ;  /* 0x0000008000017945 */ /* 0x000fe20003800000 */
[----:B------:R-:W-:Y:S01]  /*7590*/  FMUL R3, R3, R156 ;  /* 0x0000009c03037220 */ /* 0x000fe20000400000 */
[----:B------:R-:W-:-:S03]  /*75a0*/  @P1 IMAD.MOV.U32 R5, RZ, RZ, R11 ;  /* 0x000000ffff051224 */ /* 0x000fc600078e000b */
[----:B------:R-:W-:-:S05]  /*75b0*/  FFMA R3, R150, R155, R3 ;  /* 0x0000009b96037223 */ /* 0x000fca0000000003 */
[----:B------:R-:W-:-:S05]  /*75c0*/  F2FP.BF16.F32.PACK_AB R3, RZ, R3 ;  /* 0x00000003ff03723e */ /* 0x000fca00000010ff */
[----:B------:R0:W-:Y:S01]  /*75d0*/  @P1 STG.E.U16 desc[UR36][R4.64+0x1f0], R3 ;  /* 0x0001f00304001986 */ /* 0x0001e2000c101524 */
[----:B------:R-:W-:Y:S05]  /*75e0*/  @!P0 BRA `(.L_x_288) ;  /* 0x0000000000048947 */ /* 0x000fea0003800000 */
[----:B------:R4:W5:Y:S02]  /*75f0*/  LDG.E.LTC128B.U16 R24, desc[UR36][R8.64+0x1f2] ;  /* 0x0001f22408187981 */ /* 0x000964000c1e1520 */
.L_x_288:
[----:B------:R-:W-:Y:S05]  /*7600*/  BSYNC B1 ;  /* 0x0000000000017941 */ /* 0x000fea0003800000 */
.L_x_287:
[----:B------:R-:W-:Y:S05]  /*7610*/  @!P0 BRA `(.L_x_289) ;  /* 0x0000002400308947 */ /* 0x000fea0003800000 */
[----:B0----5:R-:W-:-:S04]  /*7620*/  IMAD.U32 R3, R24, 0x10000, RZ ;  /* 0x0001000018037824 */ /* 0x021fc800078e00ff */
[----:B------:R-:W-:-:S04]  /*7630*/  FMUL R0, R3, R156 ;  /* 0x0000009c03007220 */ /* 0x000fc80000400000 */
[----:B------:R-:W-:-:S05]  /*7640*/  FFMA R0, R151, R155, R0 ;  /* 0x0000009b97007223 */ /* 0x000fca0000000000 */
[----:B------:R-:W-:-:S05]  /*7650*/  F2FP.BF16.F32.PACK_AB R0, RZ, R0 ;  /* 0x00000000ff00723e */ /* 0x000fca00000010ff */
[----:B------:R0:W-:Y:S01]  /*7660*/  STG.E.U16 desc[UR36][R10.64+0x1f2], R0 ;  /* 0x0001f2000a007986 */ /* 0x0001e2000c101524 */
[----:B------:R-:W-:Y:S05]  /*7670*/  BRA `(.L_x_289) ;  /* 0x0000002400187947 */ /* 0x000fea0003800000 */
.L_x_36:
[----:B------:R-:W-:Y:S01]  /*7680*/  ISETP.GT.AND P0, PT, R3, 0x1, PT ;  /* 0x000000010300780c */ /* 0x000fe20003f04270 */
[----:B------:R-:W-:Y:S01]  /*7690*/  ULDC.64 UR4, c[0x0][0x5c0] ;  /* 0x0001700000047ab9 */ /* 0x000fe20000000a00 */
[-C--:B------:R-:W-:Y:S01]  /*76a0*/  FMUL R24, R24, R155.reuse ;  /* 0x0000009b18187220 */ /* 0x080fe20000400000 */
[-C--:B------:R-:W-:Y:S01]  /*76b0*/  FMUL R25, R25, R155.reuse ;  /* 0x0000009b19197220 */ /* 0x080fe20000400000 */
[----:B------:R-:W-:Y:S01]  /*76c0*/  ISETP.GT.AND P3, PT, R0, RZ, P0 ;  /* 0x000000ff0000720c */ /* 0x000fe20000764270 */
[-C--:B------:R-:W-:Y:S01]  /*76d0*/  FMUL R26, R26, R155.reuse ;  /* 0x0000009b1a1a7220 */ /* 0x080fe20000400000 */
[----:B------:R-:W-:Y:S01]  /*76e0*/  LEA R4, P4, R160, UR4, 0x1 ;  /* 0x00000004a0047c11 */ /* 0x000fe2000f8808ff */
[-C--:B------:R-:W-:Y:S01]  /*76f0*/  FMUL R27, R27, R155.reuse ;  /* 0x0000009b1b1b7220 */ /* 0x080fe20000400000 */
[----:B------:R-:W-:Y:S01]  /*7700*/  F2FP.BF16.F32.PACK_AB R24, RZ, R24 ;  /* 0x00000018ff18723e */ /* 0x000fe200000010ff */
[-C--:B------:R-:W-:Y:S01]  /*7710*/  FMUL R28, R28, R155.reuse ;  /* 0x0000009b1c1c7220 */ /* 0x080fe20000400000 */
[----:B------:R-:W-:Y:S01]  /*7720*/  LEA.HI.X R5, R160, UR5, R153, 0x1, P4 ;  /* 0x00000005a0057c11 */ /* 0x000fe2000a0f0c99 */
[----:B------:R-:W-:Y:S01]  /*7730*/  FMUL R29, R29, R155 ;  /* 0x0000009b1d1d7220 */ /* 0x000fe20000400000 */
[----:B------:R-:W-:Y:S01]  /*7740*/  F2FP.BF16.F32.PACK_AB R25, RZ, R25 ;  /* 0x00000019ff19723e */ /* 0x000fe200000010ff */
[-C--:B------:R-:W-:Y:S01]  /*7750*/  FMUL R30, R30, R155.reuse ;  /* 0x0000009b1e1e7220 */ /* 0x080fe20000400000 */
[----:B------:R-:W-:Y:S01]  /*7760*/  SHF.L.U64.HI R11, R10, 0x4, R11 ;  /* 0x000000040a0b7819 */ /* 0x000fe2000001020b */
[----:B------:R-:W-:Y:S01]  /*7770*/  @P1 STG.E.U16 desc[UR36][R4.64], R24 ;  /* 0x0000001804001986 */ /* 0x000fe2000c101524 */
[----:B------:R-:W-:Y:S01]  /*7780*/  ISETP.GT.AND P1, PT, R3, 0x8, PT ;  /* 0x000000080300780c */ /* 0x000fe20003f24270 */
[-C--:B------:R-:W-:Y:S01]  /*7790*/  FMUL R31, R31, R155.reuse ;  /* 0x0000009b1f1f7220 */ /* 0x080fe20000400000 */
[----:B------:R-:W-:Y:S01]  /*77a0*/  ISETP.GT.AND P4, PT, R0, 0x8, P0 ;  /* 0x000000080000780c */ /* 0x000fe20000784270 */
[----:B------:R-:W-:Y:S01]  /*77b0*/  @P3 STG.E.U16 desc[UR36][R4.64+0x2], R25 ;  /* 0x0000021904003986 */ /* 0x000fe2000c101524 */
[----:B------:R-:W-:Y:S01]  /*77c0*/  LEA R6, P3, R10, R4, 0x4 ;  /* 0x000000040a067211 */ /* 0x000fe200078620ff */
[-C--:B------:R-:W-:Y:S01]  /*77d0*/  FMUL R32, R32, R155.reuse ;  /* 0x0000009b20207220 */ /* 0x080fe20000400000 */
[C---:B------:R-:W-:Y:S01]  /*77e0*/  ISETP.GT.AND P2, PT, R0.reuse, 0x8, P2 ;  /* 0x000000080000780c */ /* 0x040fe20001744270 */
[-C--:B------:R-:W-:Y:S01]  /*77f0*/  FMUL R33, R33, R155.reuse ;  /* 0x0000009b21217220 */ /* 0x080fe20000400000 */
[----:B------:R-:W-:Y:S01]  /*7800*/  ISETP.GT.AND P0, PT, R3, 0x9, PT ;  /* 0x000000090300780c */ /* 0x000fe20003f04270 */
[----:B------:R-:W-:Y:S01]  /*7810*/  IMAD.X R7, R11, 0x1, R5, P3 ;  /* 0x000000010b077824 */ /* 0x000fe200018e0605 */
[----:B------:R-:W-:Y:S01]  /*7820*/  ISETP.GT.AND P5, PT, R0, RZ, P1 ;  /* 0x000000ff0000720c */ /* 0x000fe20000fa4270 */
[-C--:B------:R-:W-:Y:S01]  /*7830*/  FMUL R34, R34, R155.reuse ;  /* 0x0000009b22227220 */ /* 0x080fe20000400000 */
[----:B------:R-:W-:Y:S01]  /*7840*/  ISETP.GT.AND P3, PT, R0, RZ, P0 ;  /* 0x000000ff0000720c */ /* 0x000fe20000764270 */
[-C--:B------:R-:W-:Y:S01]  /*7850*/  FMUL R35, R35, R155.reuse ;  /* 0x0000009b23237220 */ /* 0x080fe20000400000 */
[----:B------:R-:W-:Y:S01]  /*7860*/  F2FP.BF16.F32.PACK_AB R26, RZ, R26 ;  /* 0x0000001aff1a723e */ /* 0x000fe200000010ff */
[----:B------:R-:W-:Y:S01]  /*7870*/  FMUL R36, R36, R155 ;  /* 0x0000009b24247220 */ /* 0x000fe20000400000 */
[----:B------:R-:W-:Y:S01]  /*7880*/  F2FP.BF16.F32.PACK_AB R27, RZ, R27 ;  /* 0x0000001bff1b723e */ /* 0x000fe200000010ff */
[----:B------:R-:W-:Y:S01]  /*7890*/  FMUL R37, R37, R155 ;  /* 0x0000009b25257220 */ /* 0x000fe20000400000 */
[----:B------:R-:W-:Y:S01]  /*78a0*/  F2FP.BF16.F32.PACK_AB R28, RZ, R28 ;  /* 0x0000001cff1c723e */ /* 0x000fe200000010ff */
[----:B------:R-:W-:Y:S01]  /*78b0*/  @P2 STG.E.U16 desc[UR36][R6.64], R26 ;  /* 0x0000001a06002986 */ /* 0x000fe2000c101524 */
[----:B------:R-:W-:Y:S01]  /*78c0*/  F2FP.BF16.F32.PACK_AB R29, RZ, R29 ;  /* 0x0000001dff1d723e */ /* 0x000fe200000010ff */
[-C--:B------:R-:W-:Y:S01]  /*78d0*/  FMUL R38, R38, R155.reuse ;  /* 0x0000009b26267220 */ /* 0x080fe20000400000 */
[C---:B------:R-:W-:Y:S01]  /*78e0*/  ISETP.GT.AND P2, PT, R0.reuse, 0x8, P1 ;  /* 0x000000080000780c */ /* 0x040fe20000f44270 */
[----:B------:R-:W-:Y:S01]  /*78f0*/  @P4 STG.E.U16 desc[UR36][R6.64+0x2], R27 ;  /* 0x0000021b06004986 */ /* 0x000fe2000c101524 */
[----:B------:R-:W-:Y:S01]  /*7900*/  ISETP.GT.AND P1, PT, R3, 0x10, PT ;  /* 0x000000100300780c */ /* 0x000fe20003f24270 */
[-C--:B------:R-:W-:Y:S01]  /*7910*/  FMUL R39, R39, R155.reuse ;  /* 0x0000009b27277220 */ /* 0x080fe20000400000 */
[----:B------:R-:W-:Y:S01]  /*7920*/  F2FP.BF16.F32.PACK_AB R30, RZ, R30 ;  /* 0x0000001eff1e723e */ /* 0x000fe200000010ff */
[----:B------:R-:W-:Y:S01]  /*7930*/  @P5 STG.E.U16 desc[UR36][R4.64+0x10], R28 ;  /* 0x0000101c04005986 */ /* 0x000fe2000c101524 */
[----:B------:R-:W-:Y:S01]  /*7940*/  ISETP.GT.AND P4, PT, R0, RZ, P1 ;  /* 0x000000ff0000720c */ /* 0x000fe20000f84270 */
[----:B------:R-:W-:Y:S01]  /*7950*/  FMUL R40, R40, R155 ;  /* 0x0000009b28287220 */ /* 0x000fe20000400000 */
[----:B------:R-:W-:Y:S01]  /*7960*/  F2FP.BF16.F32.PACK_AB R31, RZ, R31 ;  /* 0x0000001fff1f723e */ /* 0x000fe200000010ff */
[----:B------:R-:W-:Y:S01]  /*7970*/  @P3 STG.E.U16 desc[UR36][R4.64+0x12], R29 ;  /* 0x0000121d04003986 */ /* 0x000fe2000c101524 */
[----:B------:R-:W-:Y:S01]  /*7980*/  ISETP.GT.AND P3, PT, R0, 0x8, P0 ;  /* 0x000000080000780c */ /* 0x000fe20000764270 */
[-C--:B------:R-:W-:Y:S01]  /*7990*/  FMUL R41, R41, R155.reuse ;  /* 0x0000009b29297220 */ /* 0x080fe20000400000 */
[----:B------:R-:W-:Y:S01]  /*79a0*/  ISETP.GT.AND P0, PT, R3, 0x11, PT ;  /* 0x000000110300780c */ /* 0x000fe20003f04270 */
[----:B------:R-:W-:Y:S01]  /*79b0*/  @P2 STG.E.U16 desc[UR36][R6.64+0x10], R30 ;  /* 0x0000101e06002986 */ /* 0x000fe2000c101524 */
[----:B------:R-:W-:Y:S01]  /*79c0*/  F2FP.BF16.F32.PACK_AB R32, RZ, R32 ;  /* 0x00000020ff20723e */ /* 0x000fe200000010ff */
[-C--:B------:R-:W-:Y:S01]  /*79d0*/  FMUL R42, R42, R155.reuse ;  /* 0x0000009b2a2a7220 */ /* 0x080fe20000400000 */
[C---:B------:R-:W-:Y:S01]  /*79e0*/  ISETP.GT.AND P5, PT, R0.reuse, RZ, P0 ;  /* 0x000000ff0000720c */ /* 0x040fe200007a4270 */
[-C--:B------:R-:W-:Y:S01]  /*79f0*/  FMUL R43, R43, R155.reuse ;  /* 0x0000009b2b2b7220 */ /* 0x080fe20000400000 */
[----:B------:R-:W-:Y:S01]  /*7a00*/  ISETP.GT.AND P2, PT, R0, 0x8, P1 ;  /* 0x000000080000780c */ /* 0x000fe20000f44270 */
[-C--:B------:R-:W-:Y:S01]  /*7a10*/  FMUL R44, R44, R155.reuse ;  /* 0x0000009b2c2c7220 */ /* 0x080fe20000400000 */
[----:B------:R-:W-:Y:S01]  /*7a20*/  ISETP.GT.AND P1, PT, R3, 0x18, PT ;  /* 0x000000180300780c */ /* 0x000fe20003f24270 */
[----:B------:R-:W-:Y:S01]  /*7a30*/  FMUL R45, R45, R155 ;  /* 0x0000009b2d2d7220 */ /* 0x000fe20000400000 */
[----:B------:R-:W-:Y:S01]  /*7a40*/  F2FP.BF16.F32.PACK_AB R33, RZ, R33 ;  /* 0x00000021ff21723e */ /* 0x000fe200000010ff */
[----:B------:R-:W-:Y:S01]  /*7a50*/  @P3 STG.E.U16 desc[UR36][R6.64+0x12], R31 ;  /* 0x0000121f06003986 */ /* 0x000fe2000c101524 */
[----:B------:R-:W-:Y:S01]  /*7a60*/  ISETP.GT.AND P3, PT, R0, 0x8, P0 ;  /* 0x000000080000780c */ /* 0x000fe20000764270 */
[-C--:B------:R-:W-:Y:S01]  /*7a70*/  FMUL R46, R46, R155.reuse ;  /* 0x0000009b2e2e7220 */ /* 0x080fe20000400000 */
[----:B------:R-:W-:Y:S01]  /*7a80*/  ISETP.GT.AND P0, PT, R3, 0x19, PT ;  /* 0x000000190300780c */ /* 0x000fe20003f04270 */
[----:B------:R-:W-:Y:S01]  /*7a90*/  @P4 STG.E.U16 desc[UR36][R4.64+0x20], R32 ;  /* 0x0000202004004986 */ /* 0x000fe2000c101524 */
[C---:B------:R-:W-:Y:S01]  /*7aa0*/  ISETP.GT.AND P4, PT, R0.reuse, RZ, P1 ;  /* 0x000000ff0000720c */ /* 0x040fe20000f84270 */
[-C--:B------:R-:W-:Y:S01]  /*7ab0*/  FMUL R47, R47, R155.reuse ;  /* 0x0000009b2f2f7220 */ /* 0x080fe20000400000 */
[----:B------:R-:W-:Y:S01]  /*7ac0*/  F2FP.BF16.F32.PACK_AB R34, RZ, R34 ;  /* 0x00000022ff22723e */ /* 0x000fe200000010ff */
[----:B------:R-:W-:Y:S01]  /*7ad0*/  @P5 STG.E.U16 desc[UR36][R4.64+0x22], R33 ;  /* 0x0000222104005986 */ /* 0x000fe2000c101524 */
[----:B------:R-:W-:Y:S01]  /*7ae0*/  ISETP.GT.AND P5, PT, R0, RZ, P0 ;  /* 0x000000ff0000720c */ /* 0x000fe200007a4270 */
[----:B------:R-:W-:Y:S01]  /*7af0*/  FMUL R48, R48, R155 ;  /* 0x0000009b30307220 */ /* 0x000fe20000400000 */
[----:B------:R-:W-:Y:S01]  /*7b00*/  F2FP.BF16.F32.PACK_AB R35, RZ, R35 ;  /* 0x00000023ff23723e */ /* 0x000fe200000010ff */
[----:B------:R-:W-:Y:S01]  /*7b10*/  @P2 STG.E.U16 desc[UR36][R6.64+0x20], R34 ;  /* 0x0000202206002986 */ /* 0x000fe2000c101524 */
[----:B------:R-:W-:Y:S01]  /*7b20*/  F2FP.BF16.F32.PACK_AB R36, RZ, R36 ;  /* 0x00000024ff24723e */ /* 0x000fe200000010ff */
[-C--:B------:R-:W-:Y:S01]  /*7b30*/  FMUL R49, R49, R155.reuse ;  /* 0x0000009b31317220 */ /* 0x080fe20000400000 */
[----:B------:R-:W-:Y:S01]  /*7b40*/  ISETP.GT.AND P2, PT, R0, 0x8, P1 ;  /* 0x000000080000780c */ /* 0x000fe20000f44270 */
[----:B------:R-:W-:Y:S01]  /*7b50*/  @P3 STG.E.U16 desc[UR36][R6.64+0x22], R35 ;  /* 0x0000222306003986 */ /* 0x000fe2000c101524 */
[----:B------:R-:W-:Y:S01]  /*7b60*/  ISETP.GT.AND P1, PT, R3, 0x20, PT ;  /* 0x000000200300780c */ /* 0x000fe20003f24270 */
[----:B------:R-:W-:Y:S01]  /*7b70*/  FMUL R50, R50, R155 ;  /* 0x0000009b32327220 */ /* 0x000fe20000400000 */
[----:B------:R-:W-:Y:S01]  /*7b80*/  F2FP.BF16.F32.PACK_AB R37, RZ, R37 ;  /* 0x00000025ff25723e */ /* 0x000fe200000010ff */
[----:B------:R-:W-:Y:S01]  /*7b90*/  @P4 STG.E.U16 desc[UR36][R4.64+0x30], R36 ;  /* 0x0000302404004986 */ /* 0x000fe2000c101524 */
[C---:B------:R-:W-:Y:S01]  /*7ba0*/  ISETP.GT.AND P3, PT, R0.reuse, 0x8, P0 ;  /* 0x000000080000780c */ /* 0x040fe20000764270 */
[-C--:B------:R-:W-:Y:S01]  /*7bb0*/  FMUL R51, R51, R155.reuse ;  /* 0x0000009b33337220 */ /* 0x080fe20000400000 */
[----:B------:R-:W-:Y:S01]  /*7bc0*/  ISETP.GT.AND P0, PT, R3, 0x21, PT ;  /* 0x000000210300780c */ /* 0x000fe20003f04270 */
[----:B------:R-:W-:Y:S01]  /*7bd0*/  @P5 STG.E.U16 desc[UR36][R4.64+0x32], R37 ;  /* 0x0000322504005986 */ /* 0x000fe2000c101524 */
[----:B------:R-:W-:Y:S01]  /*7be0*/  ISETP.GT.AND P4, PT, R0, RZ, P1 ;  /* 0x000000ff0000720c */ /* 0x000fe20000f84270 */
[-C--:B------:R-:W-:Y:S01]  /*7bf0*/  FMUL R52, R52, R155.reuse ;  /* 0x0000009b34347220 */ /* 0x080fe20000400000 */
[----:B------:R-:W-:Y:S01]  /*7c00*/  F2FP.BF16.F32.PACK_AB R38, RZ, R38 ;  /* 0x00000026ff26723e */ /* 0x000fe200000010ff */
[-C--:B------:R-:W-:Y:S01]  /*7c10*/  FMUL R53, R53, R155.reuse ;  /* 0x0000009b35357220 */ /* 0x080fe20000400000 */
        /* <DEDUP_REMOVED lines=325> */
[----:B------:R-:W-:Y:S01]  /*9070*/  FMUL R151, R151, R155 ;  /* 0x0000009b97977220 */ /* 0x000fe20000400000 */
[----:B------:R-:W-:Y:S01]  /*9080*/  ISETP.GT.AND P2, PT, R0, 0x8, P1 ;  /* 0x000000080000780c */ /* 0x000fe20000f44270 */
[----:B------:R-:W-:Y:S01]  /*9090*/  @P3 STG.E.U16 desc[UR36][R6.64+0x132], R103 ;  /* 0x0001326706003986 */ /* 0x000fe2000c101524 */
[----:B------:R-:W-:-:S02]  /*90a0*/  ISETP.GT.AND P1, PT, R3, 0xa8, PT ;  /* 0x000000a80300780c */ /* 0x000fc40003f24270 */
[----:B------:R-:W-:Y:S01]  /*90b0*/  F2FP.BF16.F32.PACK_AB R105, RZ, R105 ;  /* 0x00000069ff69723e */ /* 0x000fe200000010ff */
[----:B------:R-:W-:Y:S01]  /*90c0*/  @P4 STG.E.U16 desc[UR36][R4.64+0x140], R104 ;  /* 0x0001406804004986 */ /* 0x000fe2000c101524 */
[C---:B------:R-:W-:Y:S02]  /*90d0*/  ISETP.GT.AND P3, PT, R0.reuse, 0x8, P0 ;  /* 0x000000080000780c */ /* 0x040fe40000764270 */
[----:B------:R-:W-:Y:S01]  /*90e0*/  ISETP.GT.AND P0, PT, R3, 0xa9, PT ;  /* 0x000000a90300780c */ /* 0x000fe20003f04270 */
[----:B------:R-:W-:Y:S01]  /*90f0*/  @P5 STG.E.U16 desc[UR36][R4.64+0x142], R105 ;  /* 0x0001426904005986 */ /* 0x000fe2000c101524 */
[C---:B------:R-:W-:Y:S02]  /*9100*/  ISETP.GT.AND P4, PT, R0.reuse, RZ, P1 ;  /* 0x000000ff0000720c */ /* 0x040fe40000f84270 */
[----:B------:R-:W-:Y:S02]  /*9110*/  F2FP.BF16.F32.PACK_AB R106, RZ, R106 ;  /* 0x0000006aff6a723e */ /* 0x000fe400000010ff */
[----:B------:R-:W-:-:S02]  /*9120*/  ISETP.GT.AND P5, PT, R0, RZ, P0 ;  /* 0x000000ff0000720c */ /* 0x000fc400007a4270 */
[----:B------:R-:W-:Y:S01]  /*9130*/  F2FP.BF16.F32.PACK_AB R107, RZ, R107 ;  /* 0x0000006bff6b723e */ /* 0x000fe200000010ff */
[----:B------:R-:W-:Y:S01]  /*9140*/  @P2 STG.E.U16 desc[UR36][R6.64+0x140], R106 ;  /* 0x0001406a06002986 */ /* 0x000fe2000c101524 */
[----:B------:R-:W-:Y:S02]  /*9150*/  F2FP.BF16.F32.PACK_AB R108, RZ, R108 ;  /* 0x0000006cff6c723e */ /* 0x000fe400000010ff */
[C---:B------:R-:W-:Y:S01]  /*9160*/  ISETP.GT.AND P2, PT, R0.reuse, 0x8, P1 ;  /* 0x000000080000780c */ /* 0x040fe20000f44270 */
[----:B------:R-:W-:Y:S01]  /*9170*/  @P3 STG.E.U16 desc[UR36][R6.64+0x142], R107 ;  /* 0x0001426b06003986 */ /* 0x000fe2000c101524 */
[----:B------:R-:W-:Y:S02]  /*9180*/  ISETP.GT.AND P1, PT, R3, 0xb0, PT ;  /* 0x000000b00300780c */ /* 0x000fe40003f24270 */
[----:B------:R-:W-:Y:S01]  /*9190*/  F2FP.BF16.F32.PACK_AB R109, RZ, R109 ;  /* 0x0000006dff6d723e */ /* 0x000fe200000010ff */
[----:B------:R-:W-:Y:S01]  /*91a0*/  @P4 STG.E.U16 desc[UR36][R4.64+0x150], R108 ;  /* 0x0001506c04004986 */ /* 0x000fe2000c101524 */
[----:B------:R-:W-:-:S02]  /*91b0*/  ISETP.GT.AND P3, PT, R0, 0x8, P0 ;  /* 0x000000080000780c */ /* 0x000fc40000764270 */
[----:B------:R-:W-:Y:S01]  /*91c0*/  ISETP.GT.AND P0, PT, R3, 0xb1, PT ;  /* 0x000000b10300780c */ /* 0x000fe20003f04270 */
[----:B------:R-:W-:Y:S01]  /*91d0*/  @P5 STG.E.U16 desc[UR36][R4.64+0x152], R109 ;  /* 0x0001526d04005986 */ /* 0x000fe2000c101524 */
[C---:B------:R-:W-:Y:S02]  /*91e0*/  ISETP.GT.AND P4, PT, R0.reuse, RZ, P1 ;  /* 0x000000ff0000720c */ /* 0x040fe40000f84270 */
[----:B------:R-:W-:Y:S02]  /*91f0*/  F2FP.BF16.F32.PACK_AB R110, RZ, R110 ;  /* 0x0000006eff6e723e */ /* 0x000fe400000010ff */
[----:B------:R-:W-:Y:S02]  /*9200*/  ISETP.GT.AND P5, PT, R0, RZ, P0 ;  /* 0x000000ff0000720c */ /* 0x000fe400007a4270 */
[----:B------:R-:W-:Y:S01]  /*9210*/  F2FP.BF16.F32.PACK_AB R111, RZ, R111 ;  /* 0x0000006fff6f723e */ /* 0x000fe200000010ff */
[----:B------:R-:W-:Y:S01]  /*9220*/  @P2 STG.E.U16 desc[UR36][R6.64+0x150], R110 ;  /* 0x0001506e06002986 */ /* 0x000fe2000c101524 */
[----:B------:R-:W-:-:S02]  /*9230*/  F2FP.BF16.F32.PACK_AB R112, RZ, R112 ;  /* 0x00000070ff70723e */ /* 0x000fc400000010ff */
[C---:B------:R-:W-:Y:S01]  /*9240*/  ISETP.GT.AND P2, PT, R0.reuse, 0x8, P1 ;  /* 0x000000080000780c */ /* 0x040fe20000f44270 */
[----:B------:R-:W-:Y:S01]  /*9250*/  @P3 STG.E.U16 desc[UR36][R6.64+0x152], R111 ;  /* 0x0001526f06003986 */ /* 0x000fe2000c101524 */
[C---:B------:R-:W-:Y:S02]  /*9260*/  ISETP.GT.AND P1, PT, R3.reuse, 0xb8, PT ;  /* 0x000000b80300780c */ /* 0x040fe40003f24270 */
[----:B------:R-:W-:Y:S01]  /*9270*/  F2FP.BF16.F32.PACK_AB R113, RZ, R113 ;  /* 0x00000071ff71723e */ /* 0x000fe200000010ff */
[----:B------:R-:W-:Y:S01]  /*9280*/  @P4 STG.E.U16 desc[UR36][R4.64+0x160], R112 ;  /* 0x0001607004004986 */ /* 0x000fe2000c101524 */
[C---:B------:R-:W-:Y:S02]  /*9290*/  ISETP.GT.AND P3, PT, R0.reuse, 0x8, P0 ;  /* 0x000000080000780c */ /* 0x040fe40000764270 */
[----:B------:R-:W-:Y:S01]  /*92a0*/  ISETP.GT.AND P0, PT, R3, 0xb9, PT ;  /* 0x000000b90300780c */ /* 0x000fe20003f04270 */
[----:B------:R-:W-:Y:S01]  /*92b0*/  @P5 STG.E.U16 desc[UR36][R4.64+0x162], R113 ;  /* 0x0001627104005986 */ /* 0x000fe2000c101524 */
[----:B------:R-:W-:-:S02]  /*92c0*/  ISETP.GT.AND P4, PT, R0, RZ, P1 ;  /* 0x000000ff0000720c */ /* 0x000fc40000f84270 */
[----:B------:R-:W-:Y:S02]  /*92d0*/  F2FP.BF16.F32.PACK_AB R114, RZ, R114 ;  /* 0x00000072ff72723e */ /* 0x000fe400000010ff */
[C---:B------:R-:W-:Y:S02]  /*92e0*/  ISETP.GT.AND P5, PT, R0.reuse, RZ, P0 ;  /* 0x000000ff0000720c */ /* 0x040fe400007a4270 */
[----:B------:R-:W-:Y:S01]  /*92f0*/  F2FP.BF16.F32.PACK_AB R115, RZ, R115 ;  /* 0x00000073ff73723e */ /* 0x000fe200000010ff */
[----:B------:R-:W-:Y:S01]  /*9300*/  @P2 STG.E.U16 desc[UR36][R6.64+0x160], R114 ;  /* 0x0001607206002986 */ /* 0x000fe2000c101524 */
[----:B------:R-:W-:Y:S02]  /*9310*/  F2FP.BF16.F32.PACK_AB R116, RZ, R116 ;  /* 0x00000074ff74723e */ /* 0x000fe400000010ff */
        /* <DEDUP_REMOVED lines=65> */
[----:B------:R-:W-:Y:S02]  /*9730*/  ISETP.GT.AND P5, PT, R0, RZ, P0 ;  /* 0x000000ff0000720c */ /* 0x000fe400007a4270 */
[----:B------:R-:W-:Y:S02]  /*9740*/  F2FP.BF16.F32.PACK_AB R134, RZ, R134 ;  /* 0x00000086ff86723e */ /* 0x000fe400000010ff */
[----:B------:R-:W-:Y:S02]  /*9750*/  F2FP.BF16.F32.PACK_AB R135, RZ, R135 ;  /* 0x00000087ff87723e */ /* 0x000fe400000010ff */
[----:B------:R-:W-:Y:S01]  /*9760*/  F2FP.BF16.F32.PACK_AB R136, RZ, R136 ;  /* 0x00000088ff88723e */ /* 0x000fe200000010ff */
[----:B------:R-:W-:Y:S01]  /*9770*/  @P2 STG.E.U16 desc[UR36][R6.64+0x1b0], R134 ;  /* 0x0001b08606002986 */ /* 0x000fe2000c101524 */
[----:B------:R-:W-:-:S02]  /*9780*/  F2FP.BF16.F32.PACK_AB R137, RZ, R137 ;  /* 0x00000089ff89723e */ /* 0x000fc400000010ff */
[C---:B------:R-:W-:Y:S01]  /*9790*/  ISETP.GT.AND P1, PT, R0.reuse, 0x8, P1 ;  /* 0x000000080000780c */ /* 0x040fe20000f24270 */
[----:B------:R-:W-:Y:S01]  /*97a0*/  @P3 STG.E.U16 desc[UR36][R6.64+0x1b2], R135 ;  /* 0x0001b28706003986 */ /* 0x000fe2000c101524 */
[C---:B------:R-:W-:Y:S02]  /*97b0*/  ISETP.GT.AND P2, PT, R0.reuse, 0x8, P0 ;  /* 0x000000080000780c */ /* 0x040fe40000744270 */
[C---:B------:R-:W-:Y:S01]  /*97c0*/  ISETP.GT.AND P0, PT, R3.reuse, 0xe9, PT ;  /* 0x000000e90300780c */ /* 0x040fe20003f04270 */
[----:B------:R-:W-:Y:S01]  /*97d0*/  @P4 STG.E.U16 desc[UR36][R4.64+0x1c0], R136 ;  /* 0x0001c08804004986 */ /* 0x000fe2000c101524 */
[----:B------:R-:W-:Y:S02]  /*97e0*/  ISETP.GT.AND P4, PT, R3, 0xe8, PT ;  /* 0x000000e80300780c */ /* 0x000fe40003f84270 */
[----:B------:R-:W-:Y:S01]  /*97f0*/  F2FP.BF16.F32.PACK_AB R138, RZ, R138 ;  /* 0x0000008aff8a723e */ /* 0x000fe200000010ff */
[----:B------:R-:W-:Y:S01]  /*9800*/  @P5 STG.E.U16 desc[UR36][R4.64+0x1c2], R137 ;  /* 0x0001c28904005986 */ /* 0x000fe2000c101524 */
[----:B------:R-:W-:-:S02]  /*9810*/  ISETP.GT.AND P5, PT, R0, RZ, P4 ;  /* 0x000000ff0000720c */ /* 0x000fc400027a4270 */
[----:B------:R-:W-:Y:S01]  /*9820*/  F2FP.BF16.F32.PACK_AB R139, RZ, R139 ;  /* 0x0000008bff8b723e */ /* 0x000fe200000010ff */
[----:B------:R-:W-:Y:S01]  /*9830*/  @P1 STG.E.U16 desc[UR36][R6.64+0x1c0], R138 ;  /* 0x0001c08a06001986 */ /* 0x000fe2000c101524 */
[----:B------:R-:W-:Y:S02]  /*9840*/  F2FP.BF16.F32.PACK_AB R140, RZ, R140 ;  /* 0x0000008cff8c723e */ /* 0x000fe400000010ff */
[C---:B------:R-:W-:Y:S01]  /*9850*/  ISETP.GT.AND P3, PT, R0.reuse, RZ, P0 ;  /* 0x000000ff0000720c */ /* 0x040fe20000764270 */
[----:B------:R-:W-:Y:S01]  /*9860*/  @P2 STG.E.U16 desc[UR36][R6.64+0x1c2], R139 ;  /* 0x0001c28b06002986 */ /* 0x000fe2000c101524 */
[C---:B------:R-:W-:Y:S02]  /*9870*/  ISETP.GT.AND P4, PT, R0.reuse, 0x8, P4 ;  /* 0x000000080000780c */ /* 0x040fe40002784270 */
[----:B------:R-:W-:Y:S02]  /*9880*/  F2FP.BF16.F32.PACK_AB R141, RZ, R141 ;  /* 0x0000008dff8d723e */ /* 0x000fe400000010ff */
[----:B------:R-:W-:Y:S01]  /*9890*/  F2FP.BF16.F32.PACK_AB R142, RZ, R142 ;  /* 0x0000008eff8e723e */ /* 0x000fe200000010ff */
[----:B------:R-:W-:Y:S01]  /*98a0*/  @P5 STG.E.U16 desc[UR36][R4.64+0x1d0], R140 ;  /* 0x0001d08c04005986 */ /* 0x000fe2000c101524 */
[----:B------:R-:W-:-:S02]  /*98b0*/  ISETP.GT.AND P5, PT, R0, 0x8, P0 ;  /* 0x000000080000780c */ /* 0x000fc400007a4270 */
[----:B------:R-:W-:Y:S02]  /*98c0*/  F2FP.BF16.F32.PACK_AB R143, RZ, R143 ;  /* 0x0000008fff8f723e */ /* 0x000fe400000010ff */
[C---:B------:R-:W-:Y:S01]  /*98d0*/  ISETP.GT.AND P0, PT, R3.reuse, 0xf1, PT ;  /* 0x000000f10300780c */ /* 0x040fe20003f04270 */
[----:B------:R-:W-:Y:S01]  /*98e0*/  @P3 STG.E.U16 desc[UR36][R4.64+0x1d2], R141 ;  /* 0x0001d28d04003986 */ /* 0x000fe2000c101524 */
[----:B------:R-:W-:Y:S02]  /*98f0*/  ISETP.GT.AND P3, PT, R3, 0xf0, PT ;  /* 0x000000f00300780c */ /* 0x000fe40003f64270 */
[----:B------:R-:W-:Y:S01]  /*9900*/  F2FP.BF16.F32.PACK_AB R144, RZ, R144 ;  /* 0x00000090ff90723e */ /* 0x000fe200000010ff */
[----:B------:R-:W-:Y:S01]  /*9910*/  @P4 STG.E.U16 desc[UR36][R6.64+0x1d0], R142 ;  /* 0x0001d08e06004986 */ /* 0x000fe2000c101524 */
[C---:B------:R-:W-:Y:S02]  /*9920*/  ISETP.GT.AND P4, PT, R0.reuse, RZ, P3 ;  /* 0x000000ff0000720c */ /* 0x040fe40001f84270 */
[----:B------:R-:W-:Y:S01]  /*9930*/  F2FP.BF16.F32.PACK_AB R145, RZ, R145 ;  /* 0x00000091ff91723e */ /* 0x000fe200000010ff */
[----:B------:R-:W-:Y:S01]  /*9940*/  @P5 STG.E.U16 desc[UR36][R6.64+0x1d2], R143 ;  /* 0x0001d28f06005986 */ /* 0x000fe2000c101524 */
[----:B------:R-:W-:-:S02]  /*9950*/  ISETP.GT.AND P5, PT, R0, RZ, P0 ;  /* 0x000000ff0000720c */ /* 0x000fc400007a4270 */
[C---:B------:R-:W-:Y:S02]  /*9960*/  ISETP.GT.AND P2, PT, R3.reuse, 0xf8, PT ;  /* 0x000000f80300780c */ /* 0x040fe40003f44270 */
[----:B------:R-:W-:Y:S02]  /*9970*/  ISETP.GT.AND P1, PT, R3, 0xf9, PT ;  /* 0x000000f90300780c */ /* 0x000fe40003f24270 */
[C---:B------:R-:W-:Y:S02]  /*9980*/  ISETP.GT.AND P3, PT, R0.reuse, 0x8, P3 ;  /* 0x000000080000780c */ /* 0x040fe40001f64270 */
[C---:B------:R-:W-:Y:S01]  /*9990*/  ISETP.GT.AND P0, PT, R0.reuse, 0x8, P0 ;  /* 0x000000080000780c */ /* 0x040fe20000704270 */
[----:B------:R-:W-:Y:S01]  /*99a0*/  @P4 STG.E.U16 desc[UR36][R4.64+0x1e0], R144 ;  /* 0x0001e09004004986 */ /* 0x000fe2000c101524 */
[C---:B------:R-:W-:Y:S02]  /*99b0*/  ISETP.GT.AND P4, PT, R0.reuse, RZ, P1 ;  /* 0x000000ff0000720c */ /* 0x040fe40000f84270 */
[----:B------:R-:W-:Y:S01]  /*99c0*/  F2FP.BF16.F32.PACK_AB R146, RZ, R146 ;  /* 0x00000092ff92723e */ /* 0x000fe200000010ff */
[----:B------:R-:W-:Y:S01]  /*99d0*/  @P5 STG.E.U16 desc[UR36][R4.64+0x1e2], R145 ;  /* 0x0001e29104005986 */ /* 0x000fe2000c101524 */
[----:B------:R-:W-:-:S02]  /*99e0*/  ISETP.GT.AND P5, PT, R0, RZ, P2 ;  /* 0x000000ff0000720c */ /* 0x000fc400017a4270 */
[C---:B------:R-:W-:Y:S02]  /*99f0*/  ISETP.GT.AND P2, PT, R0.reuse, 0x8, P2 ;  /* 0x000000080000780c */ /* 0x040fe40001744270 */
[----:B------:R-:W-:Y:S01]  /*9a00*/  F2FP.BF16.F32.PACK_AB R147, RZ, R147 ;  /* 0x00000093ff93723e */ /* 0x000fe200000010ff */
[----:B------:R-:W-:Y:S01]  /*9a10*/  @P3 STG.E.U16 desc[UR36][R6.64+0x1e0], R146 ;  /* 0x0001e09206003986 */ /* 0x000fe2000c101524 */
[----:B------:R-:W-:Y:S02]  /*9a20*/  ISETP.GT.AND P1, PT, R0, 0x8, P1 ;  /* 0x000000080000780c */ /* 0x000fe40000f24270 */
[----:B------:R-:W-:Y:S01]  /*9a30*/  F2FP.BF16.F32.PACK_AB R148, RZ, R148 ;  /* 0x00000094ff94723e */ /* 0x000fe200000010ff */
[----:B------:R-:W-:Y:S01]  /*9a40*/  @P0 STG.E.U16 desc[UR36][R6.64+0x1e2], R147 ;  /* 0x0001e29306000986 */ /* 0x000fe2000c101524 */
[----:B------:R-:W-:Y:S02]  /*9a50*/  F2FP.BF16.F32.PACK_AB R149, RZ, R149 ;  /* 0x00000095ff95723e */ /* 0x000fe400000010ff */
[----:B------:R-:W-:Y:S01]  /*9a60*/  F2FP.BF16.F32.PACK_AB R150, RZ, R150 ;  /* 0x00000096ff96723e */ /* 0x000fe200000010ff */
[----:B------:R-:W-:Y:S01]  /*9a70*/  @P5 STG.E.U16 desc[UR36][R4.64+0x1f0], R148 ;  /* 0x0001f09404005986 */ /* 0x000fe2000c101524 */
[----:B------:R-:W-:-:S03]  /*9a80*/  F2FP.BF16.F32.PACK_AB R151, RZ, R151 ;  /* 0x00000097ff97723e */ /* 0x000fc600000010ff */
[----:B------:R0:W-:Y:S02]  /*9a90*/  @P4 STG.E.U16 desc[UR36][R4.64+0x1f2], R149 ;  /* 0x0001f29504004986 */ /* 0x0001e4000c101524 */
[----:B0-----:R-:W-:Y:S02]  /*9aa0*/  @P2 IMAD.MOV.U32 R4, RZ, RZ, R6 ;  /* 0x000000ffff042224 */ /* 0x001fe400078e0006 */
[----:B------:R-:W-:-:S05]  /*9ab0*/  @P2 IMAD.MOV.U32 R5, RZ, RZ, R7 ;  /* 0x000000ffff052224 */ /* 0x000fca00078e0007 */
[----:B------:R0:W-:Y:S04]  /*9ac0*/  @P2 STG.E.U16 desc[UR36][R4.64+0x1f0], R150 ;  /* 0x0001f09604002986 */ /* 0x0001e8000c101524 */
[----:B------:R0:W-:Y:S02]  /*9ad0*/  @P1 STG.E.U16 desc[UR36][R6.64+0x1f2], R151 ;  /* 0x0001f29706001986 */ /* 0x0001e4000c101524 */
.L_x_289:
[----:B------:R-:W-:Y:S05]  /*9ae0*/  BSYNC B0 ;  /* 0x0000000000007941 */ /* 0x000fea0003800000 */
.L_x_35:
[----:B------:R-:W-:Y:S01]  /*9af0*/  ULDC UR4, c[0x0][0xc] ;  /* 0x0000030000047ab9 */ /* 0x000fe20000000800 */
[----:B------:R-:W-:Y:S01]  /*9b00*/  ULDC UR5, c[0x0][0x10] ;  /* 0x0000040000057ab9 */ /* 0x000fe20000000800 */
[----:B0-----:R-:W0:Y:S01]  /*9b10*/  LDC R3, c[0x0][0x14] ;  /* 0x00000500ff037b82 */ /* 0x001e220000000800 */
[----:B------:R-:W-:Y:S01]  /*9b20*/  UIMAD.WIDE.U32 UR4, UR4, UR5, URZ ;  /* 0x00000005040472a5 */ /* 0x000fe2000f8e003f */
[----:B------:R-:W-:Y:S01]  /*9b30*/  PRMT R0, RZ, 0x7610, R0 ;  /* 0x00007610ff007816 */ /* 0x000fe20000000000 */
[----:B------:R-:W-:Y:S02]  /*9b40*/  IMAD.MOV.U32 R153, RZ, RZ, -0x1 ;  /* 0xffffffffff997424 */ /* 0x000fe400078e00ff */
[----:B------:R-:W-:Y:S02]  /*9b50*/  IMAD.MOV.U32 R23, RZ, RZ, -0x1 ;  /* 0xffffffffff177424 */ /* 0x000fe400078e00ff */
[----:B0-----:R-:W-:-:S04]  /*9b60*/  IMAD.WIDE.U32 R16, R3, UR4, R16 ;  /* 0x0000000403107c25 */ /* 0x001fc8000f8e0010 */
[----:B------:R-:W-:Y:S01]  /*9b70*/  IMAD R3, R3, UR5, RZ ;  /* 0x0000000503037c24 */ /* 0x000fe2000f8e02ff */
[----:B------:R-:W-:Y:S02]  /*9b80*/  ULDC.64 UR4, c[0x0][0x650] ;  /* 0x0001940000047ab9 */ /* 0x000fe40000000a00 */
[----:B------:R-:W-:Y:S01]  /*9b90*/  ISETP.GE.U32.AND P0, PT, R16, UR4, PT ;  /* 0x0000000410007c0c */ /* 0x000fe2000bf06070 */
[----:B------:R-:W-:-:S05]  /*9ba0*/  IMAD.IADD R17, R17, 0x1, R3 ;  /* 0x0000000111117824 */ /* 0x000fca00078e0203 */
[----:B------:R-:W-:-:S13]  /*9bb0*/  ISETP.GE.U32.AND.EX P0, PT, R17, UR5, PT, P0 ;  /* 0x0000000511007c0c */ /* 0x000fda000bf06100 */
[----:B------:R-:W-:Y:S05]  /*9bc0*/  @P0 BRA `(.L_x_290) ;  /* 0x0000000400640947 */ /* 0x000fea0003800000 */
[----:B------:R-:W0:Y:S01]  /*9bd0*/  S2R R12, SR_CTAID.X ;  /* 0x00000000000c7919 */ /* 0x000e220000002500 */
[----:B------:R-:W0:Y:S01]  /*9be0*/  LDC.64 R10, c[0x0][0x628] ;  /* 0x00018a00ff0a7b82 */ /* 0x000e220000000a00 */
[----:B------:R-:W-:Y:S01]  /*9bf0*/  ULDC UR4, c[0x0][0x150] ;  /* 0x0000540000047ab9 */ /* 0x000fe20000000800 */
[----:B-1234-:R-:W-:Y:S01]  /*9c00*/  IMAD.MOV.U32 R8, RZ, RZ, R16 ;  /* 0x000000ffff087224 */ /* 0x01efe200078e0010 */
[----:B-----5:R-:W1:Y:S01]  /*9c10*/  S2R R24, SR_CTAID.Y ;  /* 0x0000000000187919 */ /* 0x020e620000002600 */
[----:B------:R-:W-:-:S04]  /*9c20*/  IMAD.MOV.U32 R9, RZ, RZ, R17 ;  /* 0x000000ffff097224 */ /* 0x000fc800078e0011 */
[----:B------:R-:W2:Y:S08]  /*9c30*/  LDC R21, c[0x0][0x144] ;  /* 0x00005100ff157b82 */ /* 0x000eb00000000800 */
[----:B------:R-:W3:Y:S08]  /*9c40*/  LDC R0, c[0x0][0x630] ;  /* 0x00018c00ff007b82 */ /* 0x000ef00000000800 */
[----:B------:R-:W4:Y:S01]  /*9c50*/  LDC.64 R14, c[0x0][0x620] ;  /* 0x00018800ff0e7b82 */ /* 0x000f220000000a00 */
[----:B0-----:R-:W-:-:S04]  /*9c60*/  ISETP.NE.U32.AND P0, PT, R10, RZ, PT ;  /* 0x000000ff0a00720c */ /* 0x001fc80003f05070 */
[----:B------:R-:W-:Y:S02]  /*9c70*/  ISETP.NE.AND.EX P0, PT, R11, RZ, PT, P0 ;  /* 0x000000ff0b00720c */ /* 0x000fe40003f05300 */
[----:B------:R-:W-:-:S05]  /*9c80*/  I2FP.F32.U32 R3, R12 ;  /* 0x0000000c00037245 */ /* 0x000fca0000201000 */
[----:B------:R-:W-:-:S04]  /*9c90*/  FMUL R3, R3, UR4 ;  /* 0x0000000403037c20 */ /* 0x000fc80008400000 */
[----:B------:R0:W0:Y:S02]  /*9ca0*/  F2I.U32.TRUNC.NTZ R20, R3 ;  /* 0x0000000300147305 */ /* 0x000024000020f000 */
[----:B-123--:R-:W-:Y:S05]  /*9cb0*/  @!P0 BRA `(.L_x_291) ;  /* 0x0000000000288947 */ /* 0x00efea0003800000 */
[----:B0-----:R-:W0:Y:S02]  /*9cc0*/  LDC R3, c[0x0][0x634] ;  /* 0x00018d00ff037b82 */ /* 0x001e240000000800 */
        /* <DEDUP_REMOVED lines=9> */
.L_x_291:
[----:B------:R-:W1:Y:S01]  /*9d60*/  LDC.64 R28, c[0x0][0x640] ;  /* 0x00019000ff1c7b82 */ /* 0x000e620000000a00 */
[-CC-:B------:R-:W-:Y:S01]  /*9d70*/  SHF.R.U64 R23, R8, R0.reuse, R9.reuse ;  /* 0x0000000008177219 */ /* 0x180fe20000001209 */
[----:B0-----:R-:W-:Y:S01]  /*9d80*/  IMAD.MOV R20, RZ, RZ, -R20 ;  /* 0x000000ffff147224 */ /* 0x001fe200078e0a14 */
[----:B------:R-:W-:Y:S01]  /*9d90*/  SHF.R.U32.HI R0, RZ, R0, R9 ;  /* 0x00000000ff007219 */ /* 0x000fe20000011609 */
[----:B------:R-:W-:Y:S01]  /*9da0*/  ULDC UR4, c[0x0][0x154] ;  /* 0x0000550000047ab9 */ /* 0x000fe20000000800 */
[----:B------:R-:W-:Y:S01]  /*9db0*/  IADD3 R3, P0, RZ, -R23, RZ ;  /* 0x80000017ff037210 */ /* 0x000fe20007f1e0ff */
[----:B------:R-:W-:Y:S02]  /*9dc0*/  IMAD R21, R21, R20, R12 ;  /* 0x0000001415157224 */ /* 0x000fe400078e020c */
[----:B------:R-:W0:Y:S01]  /*9dd0*/  LDC R6, c[0x0][0x618] ;  /* 0x00018600ff067b82 */ /* 0x000e220000000800 */
[----:B------:R-:W-:Y:S02]  /*9de0*/  IMAD.MOV.U32 R7, RZ, RZ, 0x1 ;  /* 0x00000001ff077424 */ /* 0x000fe400078e00ff */
[----:B------:R-:W-:-:S04]  /*9df0*/  IMAD.X R5, RZ, RZ, ~R0, P0 ;  /* 0x000000ffff057224 */ /* 0x000fc800000e0e00 */
[-C--:B----4-:R-:W-:Y:S01]  /*9e00*/  IMAD R0, R5, R14.reuse, RZ ;  /* 0x0000000e05007224 */ /* 0x090fe200078e02ff */
[----:B------:R-:W2:Y:S01]  /*9e10*/  LDC R8, c[0x0][0x608] ;  /* 0x00018200ff087b82 */ /* 0x000ea20000000800 */
[----:B------:R-:W-:-:S04]  /*9e20*/  IMAD.WIDE.U32 R4, R3, R14, R16 ;  /* 0x0000000e03047225 */ /* 0x000fc800078e0010 */
[----:B------:R-:W-:Y:S01]  /*9e30*/  IMAD R3, R3, R15, R0 ;  /* 0x0000000f03037224 */ /* 0x000fe200078e0200 */
[----:B------:R-:W-:Y:S02]  /*9e40*/  I2FP.F32.U32 R0, R24 ;  /* 0x0000001800007245 */ /* 0x000fe40000201000 */
[----:B------:R-:W3:Y:S01]  /*9e50*/  LDC R26, c[0x0][0x658] ;  /* 0x00019600ff1a7b82 */ /* 0x000ee20000000800 */
[----:B------:R-:W-:Y:S01]  /*9e60*/  IMAD.IADD R3, R5, 0x1, R3 ;  /* 0x0000000105037824 */ /* 0x000fe200078e0203 */
[----:B-1----:R-:W-:Y:S01]  /*9e70*/  ISETP.NE.U32.AND P0, PT, R28, RZ, PT ;  /* 0x000000ff1c00720c */ /* 0x002fe20003f05070 */
[----:B------:R-:W-:Y:S01]  /*9e80*/  FMUL R0, R0, UR4 ;  /* 0x0000000400007c20 */ /* 0x000fe20008400000 */
[----:B------:R-:W-:Y:S02]  /*9e90*/  IMAD.MOV.U32 R5, RZ, RZ, -0x1 ;  /* 0xffffffffff057424 */ /* 0x000fe400078e00ff */
[----:B------:R-:W-:Y:S01]  /*9ea0*/  ISETP.NE.AND.EX P0, PT, R29, RZ, PT, P0 ;  /* 0x000000ff1d00720c */ /* 0x000fe20003f05300 */
[----:B------:R1:W4:Y:S01]  /*9eb0*/  F2I.U32.TRUNC.NTZ R13, R0 ;  /* 0x00000000000d7305 */ /* 0x000322000020f000 */
[----:B------:R-:W1:Y:S01]  /*9ec0*/  LDC R15, c[0x0][0x148] ;  /* 0x00005200ff0f7b82 */ /* 0x000e620000000800 */
[----:B0-----:R-:W-:-:S02]  /*9ed0*/  SHF.R.U64 R12, R4, R6, R3 ;  /* 0x00000006040c7219 */ /* 0x001fc40000001203 */
[----:B------:R-:W-:-:S05]  /*9ee0*/  SHF.R.U32.HI R3, RZ, R6, R3 ;  /* 0x00000006ff037219 */ /* 0x000fca0000011603 */
[----:B------:R-:W0:Y:S01]  /*9ef0*/  LDC R20, c[0x0][0x600] ;  /* 0x00018000ff147b82 */ /* 0x000e220000000800 */
[-CC-:B--2---:R-:W-:Y:S02]  /*9f00*/  SHF.R.U64 R10, R12, R8.reuse, R3.reuse ;  /* 0x000000080c0a7219 */ /* 0x184fe40000001203 */
[----:B------:R-:W-:-:S05]  /*9f10*/  SHF.R.U32.HI R3, RZ, R8, R3 ;  /* 0x00000008ff037219 */ /* 0x000fca0000011603 */
[----:B------:R-:W2:Y:S01]  /*9f20*/  LDC R27, c[0x0][0x648] ;  /* 0x00019200ff1b7b82 */ /* 0x000ea20000000800 */
[-C--:B---3--:R-:W-:Y:S02]  /*9f30*/  SHF.L.U32 R4, R5, R26.reuse, RZ ;  /* 0x0000001a05047219 */ /* 0x088fe400000006ff */
[--C-:B------:R-:W-:Y:S02]  /*9f40*/  SHF.R.U64 R14, R10, R26, R3.reuse ;  /* 0x0000001a0a0e7219 */ /* 0x100fe40000001203 */
[----:B------:R-:W-:Y:S02]  /*9f50*/  LOP3.LUT R25, RZ, R4, RZ, 0x33, !PT ;  /* 0x00000004ff197212 */ /* 0x000fe400078e33ff */
[-C--:B------:R-:W-:Y:S01]  /*9f60*/  SHF.R.U32.HI R5, RZ, R26.reuse, R3 ;  /* 0x0000001aff057219 */ /* 0x080fe20000011603 */
[----:B------:R-:W3:Y:S01]  /*9f70*/  LDC R30, c[0x0][0x638] ;  /* 0x00018e00ff1e7b82 */ /* 0x000ee20000000800 */
[----:B------:R-:W-:Y:S01]  /*9f80*/  SHF.L.U32 R154, R7, R26, RZ ;  /* 0x0000001a079a7219 */ /* 0x000fe200000006ff */
[----:B------:R-:W-:-:S06]  /*9f90*/  IMAD.MOV.U32 R4, RZ, RZ, R14 ;  /* 0x000000ffff047224 */ /* 0x000fcc00078e000e */
[----:B------:R-:W0:Y:S01]  /*9fa0*/  LDC R31, c[0x0][0x610] ;  /* 0x00018400ff1f7b82 */ /* 0x000e220000000800 */
[----:B----4-:R-:W-:Y:S05]  /*9fb0*/  @!P0 BRA `(.L_x_292) ;  /* 0x0000000000288947 */ /* 0x010fea0003800000 */
        /* <DEDUP_REMOVED lines=10> */
.L_x_292:
[----:B------:R-:W-:Y:S01]  /*a060*/  ISETP.NE.AND P0, PT, R2, 0x1, PT ;  /* 0x000000010200780c */ /* 0x000fe20003f05270 */
[----:B0-----:R-:W-:Y:S01]  /*a070*/  VIADD R7, R20, 0xffffffff ;  /* 0xffffffff14077836 */ /* 0x001fe20000000000 */
[----:B-12---:R-:W-:Y:S01]  /*a080*/  SHF.R.U64 R0, R4, R27, R5 ;  /* 0x0000001b04007219 */ /* 0x006fe20000001205 */
[----:B------:R-:W-:Y:S01]  /*a090*/  IMAD.MOV R13, RZ, RZ, -R13 ;  /* 0x000000ffff0d7224 */ /* 0x000fe200078e0a0d */
[----:B------:R-:W-:Y:S01]  /*a0a0*/  LOP3.LUT R5, R10, R25, RZ, 0xc0, !PT ;  /* 0x000000190a057212 */ /* 0x000fe200078ec0ff */
[----:B------:R-:W-:Y:S02]  /*a0b0*/  IMAD.MOV.U32 R4, RZ, RZ, 0x1 ;  /* 0x00000001ff047424 */ /* 0x000fe400078e00ff */
[----:B------:R-:W-:Y:S02]  /*a0c0*/  IMAD.MOV R3, RZ, RZ, -R0 ;  /* 0x000000ffff037224 */ /* 0x000fe400078e0a00 */
[----:B------:R-:W-:Y:S01]  /*a0d0*/  IMAD R154, R154, R0, R5 ;  /* 0x000000009a9a7224 */ /* 0x000fe200078e0205 */
[----:B------:R-:W-:Y:S01]  /*a0e0*/  LOP3.LUT R5, R12, R7, RZ, 0xc0, !PT ;  /* 0x000000070c057212 */ /* 0x000fe200078ec0ff */
[----:B---3--:R-:W-:-:S02]  /*a0f0*/  IMAD R0, R3, R30, R14 ;  /* 0x0000001e03007224 */ /* 0x008fc400078e020e */
[----:B------:R-:W-:Y:S02]  /*a100*/  @P0 IMAD R21, R15, R13, R24 ;  /* 0x0000000d0f150224 */ /* 0x000fe400078e0218 */
[----:B------:R-:W-:Y:S01]  /*a110*/  IMAD R3, R0, R20, R5 ;  /* 0x0000001400037224 */ /* 0x000fe200078e0205 */
[----:B------:R-:W-:Y:S01]  /*a120*/  PRMT R0, R4, 0x7610, R0 ;  /* 0x0000761004007816 */ /* 0x000fe20000000000 */
[----:B------:R-:W-:-:S05]  /*a130*/  IMAD R154, R154, R31, R21 ;  /* 0x0000001f9a9a7224 */ /* 0x000fca00078e0215 */
[----:B------:R-:W-:Y:S02]  /*a140*/  SEL R153, R3, R154, !P0 ;  /* 0x0000009a03997207 */ /* 0x000fe40004000000 */
[----:B------:R-:W-:-:S07]  /*a150*/  SEL R154, R154, R3, !P0 ;  /* 0x000000039a9a7207 */ /* 0x000fce0004000000 */
.L_x_290:
[----:B------:R-:W-:-:S13]  /*a160*/  LOP3.LUT P0, RZ, R0, 0xff, RZ, 0xc0, !PT ;  /* 0x000000ff00ff7812 */ /* 0x000fda000780c0ff */
[----:B------:R-:W-:Y:S05]  /*a170*/  @P0 BRA `(.L_x_293) ;  /* 0xffffff7000540947 */ /* 0x000fea000383ffff */
[----:B------:R-:W-:Y:S05]  /*a180*/  EXIT ;  /* 0x000000000000794d */ /* 0x000fea0003800000 */
.L_x_8:
[----:B0-----:R-:W-:Y:S01]  /*a190*/  ULDC.64 UR4, c[0x0][0x650] ;  /* 0x0001940000047ab9 */ /* 0x001fe20000000a00 */
        /* <DEDUP_REMOVED lines=25> */
.L_x_295:
[----:B------:R-:W0:Y:S01]  /*a330*/  LDC.64 R28, c[0x0][0x640] ;  /* 0x00019000ff1c7b82 */ /* 0x000e220000000a00 */
[-CC-:B------:R-:W-:Y:S01]  /*a340*/  SHF.R.U64 R22, R12, R6.reuse, R13.reuse ;  /* 0x000000060c167219 */ /* 0x180fe2000000120d */
[----:B------:R-:W-:Y:S01]  /*a350*/  IMAD.MOV.U32 R30, RZ, RZ, 0x1 ;  /* 0x00000001ff1e7424 */ /* 0x000fe200078e00ff */
[----:B------:R-:W-:Y:S02]  /*a360*/  SHF.R.U32.HI R6, RZ, R6, R13 ;  /* 0x00000006ff067219 */ /* 0x000fe4000001160d */
        /* <DEDUP_REMOVED lines=8> */
[----:B------:R-:W-:Y:S01]  /*a3f0*/  IMAD.IADD R9, R9, 0x1, R11 ;  /* 0x0000000109097824 */ /* 0x000fe200078e020b */
[----:B0-----:R-:W-:-:S04]  /*a400*/  ISETP.NE.U32.AND P0, PT, R28, RZ, PT ;  /* 0x000000ff1c00720c */ /* 0x001fc80003f05070 */
[----:B------:R-:W-:Y:S02]  /*a410*/  ISETP.NE.AND.EX P0, PT, R29, RZ, PT, P0 ;  /* 0x000000ff1d00720c */ /* 0x000fe40003f05300 */
[----:B------:R-:W0:Y:S01]  /*a420*/  LDC R20, c[0x0][0x600] ;  /* 0x00018000ff147b82 */ /* 0x000e220000000800 */
[-CC-:B-1----:R-:W-:Y:S01]  /*a430*/  SHF.R.U64 R14, R8, R10.reuse, R9.reuse ;  /* 0x0000000a080e7219 */ /* 0x182fe20000001209 */
[----:B------:R-:W-:Y:S01]  /*a440*/  IMAD.MOV.U32 R8, RZ, RZ, -0x1 ;  /* 0xffffffffff087424 */ /* 0x000fe200078e00ff */
[----:B------:R-:W-:-:S05]  /*a450*/  SHF.R.U32.HI R9, RZ, R10, R9 ;  /* 0x0000000aff097219 */ /* 0x000fca0000011609 */
[----:B------:R-:W1:Y:S01]  /*a460*/  LDC R26, c[0x0][0x648] ;  /* 0x00019200ff1a7b82 */ /* 0x000e620000000800 */
[-CC-:B--2---:R-:W-:Y:S02]  /*a470*/  SHF.R.U64 R21, R14, R12.reuse, R9.reuse ;  /* 0x0000000c0e157219 */ /* 0x184fe40000001209 */
[----:B------:R-:W-:-:S05]  /*a480*/  SHF.R.U32.HI R6, RZ, R12, R9 ;  /* 0x0000000cff067219 */ /* 0x000fca0000011609 */
[----:B------:R-:W2:Y:S01]  /*a490*/  LDC R27, c[0x0][0x638] ;  /* 0x00018e00ff1b7b82 */ /* 0x000ea20000000800 */
[-C--:B---3--:R-:W-:Y:S02]  /*a4a0*/  SHF.L.U32 R8, R8, R25.reuse, RZ ;  /* 0x0000001908087219 */ /* 0x088fe400000006ff */
[-CC-:B------:R-:W-:Y:S02]  /*a4b0*/  SHF.R.U64 R23, R21, R25.reuse, R6.reuse ;  /* 0x0000001915177219 */ /* 0x180fe40000001206 */
[----:B------:R-:W-:Y:S02]  /*a4c0*/  LOP3.LUT R32, RZ, R8, RZ, 0x33, !PT ;  /* 0x00000008ff207212 */ /* 0x000fe400078e33ff */
[----:B------:R-:W-:Y:S01]  /*a4d0*/  SHF.R.U32.HI R9, RZ, R25, R6 ;  /* 0x00000019ff097219 */ /* 0x000fe20000011606 */
[----:B------:R-:W3:Y:S01]  /*a4e0*/  LDC R31, c[0x0][0x610] ;  /* 0x00018400ff1f7b82 */ /* 0x000ee20000000800 */
[----:B------:R-:W-:Y:S01]  /*a4f0*/  IMAD.MOV.U32 R8, RZ, RZ, R23 ;  /* 0x000000ffff087224 */ /* 0x000fe200078e0017 */
[----:B------:R-:W-:Y:S06]  /*a500*/  @!P0 BRA `(.L_x_296) ;  /* 0x0000000000288947 */ /* 0x000fec0003800000 */
        /* <DEDUP_REMOVED lines=10> */
.L_x_296:
[----:B------:R-:W-:Y:S02]  /*a5b0*/  ISETP.NE.AND P0, PT, R2, 0x1, PT ;  /* 0x000000010200780c */ /* 0x000fe40003f05270 */
[----:B-1----:R-:W-:Y:S01]  /*a5c0*/  SHF.R.U64 R6, R8, R26, R9 ;  /* 0x0000001a08067219 */ /* 0x002fe20000001209 */
[----:B0-----:R-:W-:Y:S01]  /*a5d0*/  VIADD R9, R20, 0xffffffff ;  /* 0xffffffff14097836 */ /* 0x001fe20000000000 */
[----:B------:R-:W-:Y:S02]  /*a5e0*/  SHF.L.U32 R30, R30, R25, RZ ;  /* 0x000000191e1e7219 */ /* 0x000fe400000006ff */
[----:B------:R-:W-:Y:S01]  /*a5f0*/  LOP3.LUT R5, R21, R32, RZ, 0xc0, !PT ;  /* 0x0000002015057212 */ /* 0x000fe200078ec0ff */
[----:B------:R-:W-:-:S04]  /*a600*/  IMAD.MOV R8, RZ, RZ, -R6 ;  /* 0x000000ffff087224 */ /* 0x000fc800078e0a06 */
[----:B------:R-:W-:Y:S01]  /*a610*/  IMAD R6, R30, R6, R5 ;  /* 0x000000061e067224 */ /* 0x000fe200078e0205 */
[----:B------:R-:W-:Y:S01]  /*a620*/  LOP3.LUT R5, R14, R9, RZ, 0xc0, !PT ;  /* 0x000000090e057212 */ /* 0x000fe200078ec0ff */
[----:B------:R-:W-:Y:S02]  /*a630*/  @P0 IMAD R3, R7, R24, R4 ;  /* 0x0000001807030224 */ /* 0x000fe400078e0204 */
[----:B--2---:R-:W-:Y:S02]  /*a640*/  IMAD R4, R8, R27, R23 ;  /* 0x0000001b08047224 */ /* 0x004fe400078e0217 */
[----:B---3--:R-:W-:Y:S02]  /*a650*/  IMAD R3, R6, R31, R3 ;  /* 0x0000001f06037224 */ /* 0x008fe400078e0203 */
[----:B------:R-:W-:Y:S02]  /*a660*/  IMAD R4, R4, R20, R5 ;  /* 0x0000001404047224 */ /* 0x000fe400078e0205 */
[----:B------:R-:W-:-:S02]  /*a670*/  IMAD.MOV.U32 R8, RZ, RZ, 0x1 ;  /* 0x00000001ff087424 */ /* 0x000fc400078e00ff */
[----:B------:R-:W-:Y:S01]  /*a680*/  IMAD.MOV.U32 R6, RZ, RZ, R22 ;  /* 0x000000ffff067224 */ /* 0x000fe200078e0016 */
[----:B------:R-:W-:Y:S02]  /*a690*/  SEL R21, R4, R3, !P0 ;  /* 0x0000000304157207 */ /* 0x000fe40004000000 */
[----:B------:R-:W-:-:S07]  /*a6a0*/  SEL R20, R3, R4, !P0 ;  /* 0x0000000403147207 */ /* 0x000fce0004000000 */
.L_x_294:
[----:B------:R-:W-:-:S08]  /*a6b0*/  NOP ;  /* 0x0000000000007918 */ /* 0x000fd00000000000 */
[----:B------:R-:W0:-:S00]  /*a6c0*/  USETMAXREG.DEALLOC.CTAPOOL 0x28 ;  /* 0x00000028000079c8 */ /* 0x000e0000080e0500 */
[----:B0-----:R-:W-:-:S13]  /*a6d0*/  ISETP.NE.AND P0, PT, R0, RZ, PT ;  /* 0x000000ff0000720c */ /* 0x001fda0003f05270 */
[----:B------:R-:W-:Y:S05]  /*a6e0*/  @P0 EXIT ;  /* 0x000000000000094d */ /* 0x000fea0003800000 */
[----:B------:R-:W-:Y:S01]  /*a6f0*/  LOP3.LUT P0, RZ, R8, 0xff, RZ, 0xc0, !PT ;  /* 0x000000ff08ff7812 */ /* 0x000fe2000780c0ff */
[----:B------:R-:W-:Y:S02]  /*a700*/  IMAD.MOV.U32 R0, RZ, RZ, 0x1 ;  /* 0x00000001ff007424 */ /* 0x000fe400078e00ff */
[----:B------:R-:W-:-:S10]  /*a710*/  IMAD.MOV.U32 R3, RZ, RZ, RZ ;  /* 0x000000ffff037224 */ /* 0x000fd400078e00ff */
[----:B------:R-:W-:Y:S05]  /*a720*/  @!P0 BRA `(.L_x_297) ;  /* 0x0000000c00408947 */ /* 0x000fea0003800000 */
[----:B------:R-:W0:Y:S01]  /*a730*/  LDC R0, c[0x0][0x28c] ;  /* 0x0000a300ff007b82 */ /* 0x000e220000000800 */
[----:B------:R-:W1:Y:S01]  /*a740*/  S2R R9, SR_CgaCtaId ;  /* 0x0000000000097919 */ /* 0x000e620000008800 */
[----:B------:R-:W-:Y:S01]  /*a750*/  ULDC UR5, c[0x0][0x600] ;  /* 0x0001800000057ab9 */ /* 0x000fe20000000800 */
[----:B------:R-:W-:Y:S01]  /*a760*/  ULDC UR4, c[0x0][0xc] ;  /* 0x0000030000047ab9 */ /* 0x000fe20000000800 */
[----:B------:R-:W-:Y:S01]  /*a770*/  UIADD3 UR16, UR5, -0x1, URZ ;  /* 0xffffffff05107890 */ /* 0x000fe2000fffe03f */
[----:B------:R-:W-:Y:S01]  /*a780*/  BSSY B0, `(.L_x_297) ;  /* 0x00000ca000007945 */ /* 0x000fe20003800000 */
[----:B------:R-:W-:Y:S01]  /*a790*/  ULDC UR6, c[0x0][0x658] ;  /* 0x0001960000067ab9 */ /* 0x000fe20000000800 */
[----:B------:R-:W-:Y:S01]  /*a7a0*/  ULDC UR5, c[0x0][0x10] ;  /* 0x0000040000057ab9 */ /* 0x000fe20000000800 */
[----:B------:R-:W-:Y:S01]  /*a7b0*/  UMOV UR7, 0xffffffff ;  /* 0xffffffff00077882 */ /* 0x000fe20000000000 */
[----:B------:R-:W-:Y:S01]  /*a7c0*/  UMOV UR8, 0x1 ;  /* 0x0000000100087882 */ /* 0x000fe20000000000 */
[----:B------:R-:W-:Y:S01]  /*a7d0*/  UIMAD.WIDE.U32 UR4, UR4, UR5, URZ ;  /* 0x00000005040472a5 */ /* 0x000fe2000f8e003f */
[----:B------:R-:W-:Y:S01]  /*a7e0*/  IMAD.MOV.U32 R11, RZ, RZ, 0x1 ;  /* 0x00000001ff0b7424 */ /* 0x000fe200078e00ff */
[----:B------:R-:W-:Y:S01]  /*a7f0*/  USHF.L.U32 UR7, UR7, UR6, URZ ;  /* 0x0000000607077299 */ /* 0x000fe2000800063f */
[----:B------:R-:W-:Y:S01]  /*a800*/  LOP3.LUT R8, R19, 0x2, RZ, 0xfc, !PT ;  /* 0x0000000213087812 */ /* 0x000fe200078efcff */
[----:B------:R-:W-:-:S02]  /*a810*/  USHF.L.U32 UR18, UR8, UR6, URZ ;  /* 0x0000000608127299 */ /* 0x000fc4000800063f */
[----:B------:R-:W-:Y:S01]  /*a820*/  ULOP3.LUT UR17, URZ, UR7, URZ, 0x33, !UPT ;  /* 0x000000073f117292 */ /* 0x000fe2000f8e333f */
[----:B------:R-:W-:Y:S01]  /*a830*/  ULDC UR6, c[0x0][0x14] ;  /* 0x0000050000067ab9 */ /* 0x000fe20000000800 */
[----:B------:R-:W-:Y:S01]  /*a840*/  ULDC.64 UR22, c[0x0][0x198] ;  /* 0x0000660000167ab9 */ /* 0x000fe20000000a00 */
[----:B------:R-:W-:Y:S02]  /*a850*/  UIMAD.WIDE.U32 UR20, UR4, UR6, URZ ;  /* 0x00000006041472a5 */ /* 0x000fe4000f8e003f */
[----:B------:R-:W-:Y:S01]  /*a860*/  UIMAD UR13, UR5, UR6, URZ ;  /* 0x00000006050d72a4 */ /* 0x000fe2000f8e023f */
[----:B0-----:R-:W-:-:S03]  /*a870*/  VIADD R0, R0, 0x1f ;  /* 0x0000001f00007836 */ /* 0x001fc60000000000 */
[----:B------:R-:W-:Y:S02]  /*a880*/  UIADD3 UR13, UR21, UR13, URZ ;  /* 0x0000000d150d7290 */ /* 0x000fe4000fffe03f */
[----:B------:R-:W-:-:S04]  /*a890*/  SHF.R.S32.HI R3, RZ, 0x1f, R0 ;  /* 0x0000001fff037819 */ /* 0x000fc80000011400 */
[----:B------:R-:W-:Y:S01]  /*a8a0*/  LEA.HI R10, R3, R0, RZ, 0x5 ;  /* 0x00000000030a7211 */ /* 0x000fe200078f28ff */
[C---:B-1----:R-:W-:Y:S02]  /*a8b0*/  IMAD.SHL.U32 R12, R9.reuse, 0x20, RZ ;  /* 0x00000020090c7824 */ /* 0x042fe400078e00ff */
[----:B------:R-:W-:Y:S01]  /*a8c0*/  IMAD.MOV.U32 R0, RZ, RZ, 0x1 ;  /* 0x00000001ff007424 */ /* 0x000fe200078e00ff */
[----:B------:R-:W-:Y:S01]  /*a8d0*/  SHF.R.S32.HI R10, RZ, 0x5, R10 ;  /* 0x00000005ff0a7819 */ /* 0x000fe2000001140a */
[----:B------:R-:W-:Y:S01]  /*a8e0*/  IMAD.MOV.U32 R3, RZ, RZ, RZ ;  /* 0x000000ffff037224 */ /* 0x000fe200078e00ff */
[----:B------:R-:W-:Y:S01]  /*a8f0*/  LOP3.LUT R12, R12, 0xe0, RZ, 0xc0, !PT ;  /* 0x000000e00c0c7812 */ /* 0x000fe200078ec0ff */
[----:B------:R-:W-:Y:S02]  /*a900*/  IMAD.SHL.U32 R9, R9, 0x400, RZ ;  /* 0x0000040009097824 */ /* 0x000fe400078e00ff */
[----:B------:R-:W-:-:S07]  /*a910*/  VIADD R13, R10, 0x1 ;  /* 0x000000010a0d7836 */ /* 0x000fce0000000000 */
.L_x_308:
[----:B------:R-:W-:-:S03]  /*a920*/  UMOV UR4, 0xffffffff ;  /* 0xffffffff00047882 */ /* 0x000fc60000000000 */
[----:B------:R-:W-:Y:S05]  /*a930*/  BRA.DIV UR4, `(.L_x_298) ;  /* 0x0000001204587947 */ /* 0x000fea000b800000 */
[----:B------:R-:W-:-:S13]  /*a940*/  ELECT P6, URZ, PT ;  /* 0x00000000003f782f */ /* 0x000fda00038c0000 */
.L_x_324:
[----:B------:R-:W0:Y:S01]  /*a950*/  LDC R4, c[0x0][0x28c] ;  /* 0x0000a300ff047b82 */ /* 0x000e220000000800 */
[----:B------:R-:W-:Y:S01]  /*a960*/  BSSY B1, `(.L_x_299) ;  /* 0x0000038000017945 */ /* 0x000fe20003800000 */
[----:B0-----:R-:W-:-:S13]  /*a970*/  ISETP.LT.OR P6, PT, R4, 0x1, !P6 ;  /* 0x000000010400780c */ /* 0x001fda00077c1670 */
[----:B------:R-:W-:Y:S05]  /*a980*/  @P6 BRA `(.L_x_300) ;  /* 0x0000000000d46947 */ /* 0x000fea0003800000 */
[----:B------:R-:W-:Y:S02]  /*a990*/  IMAD.SHL.U32 R20, R20, 0x80, RZ ;  /* 0x0000008014147824 */ /* 0x000fe400078e00ff */
[----:B------:R-:W-:Y:S02]  /*a9a0*/  IMAD R21, R21, 0x100, R12 ;  /* 0x0000010015157824 */ /* 0x000fe400078e020c */
[----:B------:R-:W-:Y:S02]  /*a9b0*/  IMAD.MOV.U32 R24, RZ, RZ, RZ ;  /* 0x000000ffff187224 */ /* 0x000fe400078e00ff */
[----:B------:R-:W-:Y:S02]  /*a9c0*/  IMAD.MOV.U32 R4, RZ, RZ, R13 ;  /* 0x000000ffff047224 */ /* 0x000fe400078e000d */
[----:B------:R-:W-:Y:S02]  /*a9d0*/  IMAD.MOV.U32 R5, RZ, RZ, R0 ;  /* 0x000000ffff057224 */ /* 0x000fe400078e0000 */
[----:B------:R-:W-:-:S07]  /*a9e0*/  IMAD.MOV.U32 R7, RZ, RZ, R3 ;  /* 0x000000ffff077224 */ /* 0x000fce00078e0003 */
.L_x_303:
[----:B------:R-:W0:Y:S01]  /*a9f0*/  S2R R15, SR_CgaCtaId ;  /* 0x00000000000f7919 */ /* 0x000e220000008800 */
[----:B------:R-:W-:Y:S02]  /*aa00*/  MOV R14, 0x400 ;  /* 0x00000400000e7802 */ /* 0x000fe40000000f00 */
[----:B------:R-:W-:Y:S02]  /*aa10*/  LOP3.LUT P1, RZ, R18, 0x7f, RZ, 0xc0, !PT ;  /* 0x0000007f12ff7812 */ /* 0x000fe4000782c0ff */
[----:B0-----:R-:W-:Y:S02]  /*aa20*/  LEA R22, R15, R14, 0x18 ;  /* 0x0000000e0f167211 */ /* 0x001fe400078ec0ff */
[----:B------:R-:W-:-:S09]  /*aa30*/  SHF.L.U32 R14, R5, 0x1f, RZ ;  /* 0x0000001f050e7819 */ /* 0x000fd200000006ff */
[----:B------:R-:W0:Y:S01]  /*aa40*/  @!P1 LDC R15, c[0x0][0x500] ;  /* 0x00014000ff0f9b82 */ /* 0x000e220000000800 */
[----:B------:R-:W-:-:S04]  /*aa50*/  IMAD R23, R7, 0x8, R22 ;  /* 0x0000000807177824 */ /* 0x000fc800078e0216 */
[----:B------:R-:W1:Y:S02]  /*aa60*/  SYNCS.PHASECHK.TRANS64.TRYWAIT P0, [R23+URZ+0x48], R14 ;  /* 0x0000480e170075a7 */ /* 0x000e64000800017f */
[----:B-1----:R-:W-:Y:S05]  /*aa70*/  @!P0 BRA `(.L_x_301) ;  /* 0x0000001000288947 */ /* 0x002fea0003800000 */
.L_x_325:
[----:B-1----:R-:W-:Y:S01]  /*aa80*/  PRMT R14, R8, 0x9910, RZ ;  /* 0x00009910080e7816 */ /* 0x002fe200000000ff */
[----:B0-----:R0:W-:Y:S03]  /*aa90*/  @!P1 SYNCS.ARRIVE.TRANS64 RZ, [R23+URZ], R15 ;  /* 0x0000000f17ff99a7 */ /* 0x0011e6000800003f */
[----:B------:R-:W-:-:S13]  /*aaa0*/  ISETP.NE.AND P0, PT, R14, 0x2, PT ;  /* 0x000000020e00780c */ /* 0x000fda0003f05270 */
[----:B0-----:R-:W-:Y:S05]  /*aab0*/  @P0 BRA `(.L_x_302) ;  /* 0x0000000000040947 */ /* 0x001fea0003800000 */
[----:B------:R-:W-:Y:S01]  /*aac0*/  BPT.TRAP 0x1 ;  /* 0x000000040000795c */ /* 0x000fe20000300000 */
.L_x_302:
[----:B------:R-:W-:Y:S01]  /*aad0*/  IMAD.SHL.U32 R14, R7, 0x2000, RZ ;  /* 0x00002000070e7824 */ /* 0x000fe200078e00ff */
[----:B------:R-:W-:Y:S01]  /*aae0*/  R2UR UR9, R23 ;  /* 0x00000000170972ca */ /* 0x000fe200000e0000 */
[----:B------:R-:W-:Y:S01]  /*aaf0*/  VIADD R4, R4, 0xffffffff ;  /* 0xffffffff04047836 */ /* 0x000fe20000000000 */
[----:B------:R-:W-:Y:S01]  /*ab00*/  R2UR UR11, R20 ;  /* 0x00000000140b72ca */ /* 0x000fe200000e0000 */
[----:B------:R-:W-:Y:S01]  /*ab10*/  UIADD3 UR4, UP0, UR22, 0xf0, URZ ;  /* 0x000000f016047890 */ /* 0x000fe2000ff1e03f */
[----:B------:R-:W-:Y:S01]  /*ab20*/  LOP3.LUT R15, R14, 0x1c00, R9, 0xf8, !PT ;  /* 0x00001c000e0f7812 */ /* 0x000fe200078ef809 */
[----:B------:R-:W-:Y:S01]  /*ab30*/  UIADD3 UR24, UP1, UR22, 0x1f0, URZ ;  /* 0x000001f016187890 */ /* 0x000fe2000ff3e03f */
[----:B------:R-:W-:Y:S01]  /*ab40*/  IADD3 R14, R22, 0x180, R14 ;  /* 0x00000180160e7810 */ /* 0x000fe20007ffe00e */
[----:B------:R-:W-:Y:S01]  /*ab50*/  UIADD3.X UR5, URZ, UR23, URZ, UP0, !UPT ;  /* 0x000000173f057290 */ /* 0x000fe200087fe43f */
[----:B------:R-:W-:Y:S01]  /*ab60*/  R2UR UR10, R24 ;  /* 0x00000000180a72ca */ /* 0x000fe200000e0000 */
[----:B------:R-:W-:Y:S01]  /*ab70*/  IMAD R15, R15, 0x2, R22 ;  /* 0x000000020f0f7824 */ /* 0x000fe200078e0216 */
[----:B------:R-:W-:Y:S01]  /*ab80*/  R2UR UR14, R14 ;  /* 0x000000000e0e72ca */ /* 0x000fe200000e0000 */
[----:B------:R-:W-:Y:S01]  /*ab90*/  VIADD R7, R7, 0x1 ;  /* 0x0000000107077836 */ /* 0x000fe20000000000 */
[----:B------:R-:W-:Y:S01]  /*aba0*/  R2UR UR12, R6 ;  /* 0x00000000060c72ca */ /* 0x000fe200000e0000 */
[----:B------:R-:W-:Y:S01]  /*abb0*/  UIADD3.X UR25, URZ, UR23, URZ, UP1, !UPT ;  /* 0x000000173f197290 */ /* 0x000fe20008ffe43f */
[----:B------:R-:W-:Y:S01]  /*abc0*/  R2UR UR8, R15 ;  /* 0x000000000f0872ca */ /* 0x000fe200000e0000 */
[----:B------:R-:W-:Y:S01]  /*abd0*/  UMOV UR6, 0x0 ;  /* 0x0000000000067882 */ /* 0x000fe20000000000 */
[----:B------:R-:W-:Y:S01]  /*abe0*/  R2UR UR19, R21 ;  /* 0x00000000151372ca */ /* 0x000fe200000e0000 */
[----:B------:R-:W-:Y:S01]  /*abf0*/  UMOV UR7, 0x10000000 ;  /* 0x1000000000077882 */ /* 0x000fe20000000000 */
[----:B------:R-:W-:Y:S01]  /*ac00*/  ISETP.GT.AND P1, PT, R4, 0x1, PT ;  /* 0x000000010400780c */ /* 0x000fe20003f24270 */
[----:B------:R-:W-:Y:S01]  /*ac10*/  UMOV UR26, 0xff0000 ;  /* 0x00ff0000001a7882 */ /* 0x000fe20000000000 */
[----:B------:R-:W-:Y:S01]  /*ac20*/  ISETP.NE.AND P0, PT, R7, 0x9, PT ;  /* 0x000000090700780c */ /* 0x000fe20003f05270 */
[----:B------:R-:W-:-:S03]  /*ac30*/  VIADD R24, R24, 0x20 ;  /* 0x0000002018187836 */ /* 0x000fc60000000000 */
[----:B------:R-:W-:Y:S02]  /*ac40*/  SEL R14, RZ, 0x1, P0 ;  /* 0x00000001ff0e7807 */ /* 0x000fe40000000000 */
[----:B------:R-:W-:Y:S01]  /*ac50*/  SEL R7, R7, RZ, P0 ;  /* 0x000000ff07077207 */ /* 0x000fe20000000000 */
[----:B------:R-:W-:Y:S01]  /*ac60*/  UIADD3 UR15, UR8, 0x12180, URZ ;  /* 0x00012180080f7890 */ /* 0x000fe2000fffe03f */
[----:B------:R-:W-:Y:S02]  /*ac70*/  LOP3.LUT R5, R5, R14, RZ, 0x3c, !PT ;  /* 0x0000000e05057212 */ /* 0x000fe400078e3cff */
[----:B------:R-:W-:Y:S02]  /*ac80*/  UMOV UR8, UR14 ;  /* 0x0000000e00087c82 */ /* 0x000fe40008000000 */
[----:B------:R0:W-:Y:S02]  /*ac90*/  UTMALDG.3D [UR8], [UR4], desc[UR6] ;  /* 0x00000608040075b4 */ /* 0x0001e40008011000 */
[----:B0-----:R-:W-:Y:S01]  /*aca0*/  UMOV UR8, UR15 ;  /* 0x0000000f00087c82 */ /* 0x001fe20008000000 */
[----:B------:R-:W-:-:S02]  /*acb0*/  UMOV UR11, UR19 ;  /* 0x00000013000b7c82 */ /* 0x000fc40008000000 */
[----:B------:R0:W-:Y:S02]  /*acc0*/  UTMALDG.3D.MULTICAST [UR8], [UR24], UR26, desc[UR6] ;  /* 0x00000608180073b4 */ /* 0x0001e4000801181a */
[----:B0-----:R-:W-:Y:S05]  /*acd0*/  @P1 BRA `(.L_x_303) ;  /* 0xfffffffc00441947 */ /* 0x001fea000383ffff */
.L_x_300:
[----:B------:R-:W-:Y:S05]  /*ace0*/  BSYNC B1 ;  /* 0x0000000000017941 */ /* 0x000fea0003800000 */
.L_x_299:
[----:B------:R-:W-:Y:S01]  /*acf0*/  LOP3.LUT P1, RZ, R11, 0xff, RZ, 0xc0, !PT ;  /* 0x000000ff0bff7812 */ /* 0x000fe2000782c0ff */
[C---:B------:R-:W-:Y:S01]  /*ad00*/  IMAD.IADD R6, R10.reuse, 0x1, R3 ;  /* 0x000000010a067824 */ /* 0x040fe200078e0203 */
[----:B------:R-:W-:Y:S01]  /*ad10*/  ULDC.64 UR4, c[0x0][0x650] ;  /* 0x0001940000047ab9 */ /* 0x000fe20000000a00 */
[----:B------:R-:W-:Y:S01]  /*ad20*/  ISETP.GE.U32.AND P2, PT, R10, 0x9, PT ;  /* 0x000000090a00780c */ /* 0x000fe20003f46070 */
[----:B------:R-:W-:Y:S01]  /*ad30*/  BSSY B1, `(.L_x_304) ;  /* 0x000006c000017945 */ /* 0x000fe20003800000 */
[----:B------:R-:W-:Y:S01]  /*ad40*/  IMAD.MOV.U32 R20, RZ, RZ, -0x1 ;  /* 0xffffffffff147424 */ /* 0x000fe200078e00ff */
[----:B------:R-:W-:Y:S01]  /*ad50*/  ISETP.GT.U32.AND P0, PT, R6, 0x8, PT ;  /* 0x000000080600780c */ /* 0x000fe20003f04070 */
[----:B------:R-:W-:Y:S01]  /*ad60*/  IMAD.MOV.U32 R21, RZ, RZ, -0x1 ;  /* 0xffffffffff157424 */ /* 0x000fe200078e00ff */
[----:B------:R-:W-:Y:S02]  /*ad70*/  PRMT R11, RZ, 0x7610, R11 ;  /* 0x00007610ff0b7816 */ /* 0x000fe4000000000b */
[----:B------:R-:W-:-:S03]  /*ad80*/  ISETP.LT.U32.AND P0, PT, R10, 0x9, P0 ;  /* 0x000000090a00780c */ /* 0x000fc60000701070 */
[----:B------:R-:W0:Y:S01]  /*ad90*/  @P1 S2R R5, SR_CgaCtaId ;  /* 0x0000000000051919 */ /* 0x000e220000008800 */
[----:B------:R-:W-:-:S04]  /*ada0*/  @P1 MOV R4, 0x400 ;  /* 0x0000040000041802 */ /* 0x000fc80000000f00 */
[----:B0-----:R-:W-:Y:S01]  /*adb0*/  @P1 LEA R3, R5, R4, 0x18 ;  /* 0x0000000405031211 */ /* 0x001fe200078ec0ff */
[----:B------:R-:W-:-:S03]  /*adc0*/  IMAD.WIDE.U32 R4, R6, 0x38e38e39, RZ ;  /* 0x38e38e3906047825 */ /* 0x000fc600078e00ff */
[----:B------:R0:W-:Y:S01]  /*add0*/  @P1 SYNCS.ARRIVE.TRANS64.A1T0 RZ, [R3+URZ+0xa8], RZ ;  /* 0x0000a8ff03ff19a7 */ /* 0x0001e2000810003f */
[----:B------:R-:W-:Y:S02]  /*ade0*/  IADD3 R16, P1, R16, UR20, RZ ;  /* 0x0000001410107c10 */ /* 0x000fe4000ff3e0ff */
[----:B------:R-:W-:Y:S02]  /*adf0*/  SHF.R.U32.HI R5, RZ, 0x1, R5 ;  /* 0x00000001ff057819 */ /* 0x000fe40000011605 */
[----:B------:R-:W-:Y:S02]  /*ae00*/  IADD3.X R17, R17, UR13, RZ, P1, !PT ;  /* 0x0000000d11117c10 */ /* 0x000fe40008ffe4ff */
[----:B------:R-:W-:Y:S02]  /*ae10*/  PRMT R4, RZ, 0x7610, R4 ;  /* 0x00007610ff047816 */ /* 0x000fe40000000004 */
[----:B0-----:R-:W-:Y:S02]  /*ae20*/  SEL R3, RZ, 0x1, !P0 ;  /* 0x00000001ff037807 */ /* 0x001fe40004000000 */
[----:B------:R-:W-:-:S02]  /*ae30*/  ISETP.GE.U32.AND P0, PT, R16, UR4, PT ;  /* 0x0000000410007c0c */ /* 0x000fc4000bf06070 */
[----:B------:R-:W-:Y:S01]  /*ae40*/  LOP3.LUT R0, R0, R3, RZ, 0x3c, !PT ;  /* 0x0000000300007212 */ /* 0x000fe200078e3cff */
[----:B------:R-:W-:Y:S01]  /*ae50*/  IMAD R3, R5, -0x9, R6 ;  /* 0xfffffff705037824 */ /* 0x000fe200078e0206 */
[----:B------:R-:W-:Y:S01]  /*ae60*/  ISETP.GE.U32.AND.EX P0, PT, R17, UR5, PT, P0 ;  /* 0x0000000511007c0c */ /* 0x000fe2000bf06100 */
[----:B------:R-:W-:Y:S01]  /*ae70*/  IMAD.MOV.U32 R6, RZ, RZ, -0x1 ;  /* 0xffffffffff067424 */ /* 0x000fe200078e00ff */
[----:B------:R-:W-:-:S11]  /*ae80*/  @P2 LOP3.LUT R0, R0, 0x1, R5, 0x78, !PT ;  /* 0x0000000100002812 */ /* 0x000fd600078e7805 */
[----:B------:R-:W-:Y:S05]  /*ae90*/  @P0 BRA `(.L_x_305) ;  /* 0x0000000400540947 */ /* 0x000fea0003800000 */
[----:B------:R-:W0:Y:S01]  /*aea0*/  S2R R15, SR_CTAID.X ;  /* 0x00000000000f7919 */ /* 0x000e220000002500 */
[----:B------:R-:W-:Y:S01]  /*aeb0*/  ULDC.64 UR4, c[0x0][0x628] ;  /* 0x00018a0000047ab9 */ /* 0x000fe20000000a00 */
[----:B------:R-:W-:Y:S01]  /*aec0*/  ULDC UR7, c[0x0][0x630] ;  /* 0x00018c0000077ab9 */ /* 0x000fe20000000800 */
[----:B------:R-:W-:Y:S01]  /*aed0*/  ISETP.NE.U32.AND P0, PT, RZ, UR4, PT ;  /* 0x00000004ff007c0c */ /* 0x000fe2000bf05070 */
[----:B------:R-:W1:Y:S01]  /*aee0*/  S2R R20, SR_CTAID.Y ;  /* 0x0000000000147919 */ /* 0x000e620000002600 */
[----:B------:R-:W-:Y:S01]  /*aef0*/  ULDC UR8, c[0x0][0x150] ;  /* 0x0000540000087ab9 */ /* 0x000fe20000000800 */
[----:B------:R-:W-:Y:S01]  /*af00*/  IMAD.MOV.U32 R4, RZ, RZ, R16 ;  /* 0x000000ffff047224 */ /* 0x000fe200078e0010 */
[----:B------:R-:W-:Y:S01]  /*af10*/  ISETP.NE.AND.EX P0, PT, RZ, UR5, PT, P0 ;  /* 0x00000005ff007c0c */ /* 0x000fe2000bf05300 */
[----:B------:R-:W-:Y:S01]  /*af20*/  IMAD.MOV.U32 R5, RZ, RZ, R17 ;  /* 0x000000ffff057224 */ /* 0x000fe200078e0011 */
[----:B0-----:R-:W-:-:S11]  /*af30*/  I2FP.F32.U32 R22, R15 ;  /* 0x0000000f00167245 */ /* 0x001fd60000201000 */
[----:B------:R-:W-:Y:S05]  /*af40*/  @!P0 BRA `(.L_x_306) ;  /* 0x0000000000288947 */ /* 0x000fea0003800000 */
[----:B------:R-:W-:Y:S02]  /*af50*/  ULDC UR6, c[0x0][0x634] ;  /* 0x00018d0000067ab9 */ /* 0x000fe40000000800 */
[----:B------:R-:W-:-:S05]  /*af60*/  IADD3 R5, P0, R16, UR6, RZ ;  /* 0x0000000610057c10 */ /* 0x000fca000ff1e0ff */
[----:B------:R-:W-:-:S04]  /*af70*/  IMAD.X R21, RZ, RZ, R17, P0 ;  /* 0x000000ffff157224 */ /* 0x000fc800000e0611 */
[----:B------:R-:W-:-:S04]  /*af80*/  IMAD.WIDE.U32 R6, R21, UR4, RZ ;  /* 0x0000000415067c25 */ /* 0x000fc8000f8e00ff */
[----:B------:R-:W-:-:S04]  /*af90*/  IMAD.WIDE.U32 R6, P0, R5, UR5, R6 ;  /* 0x0000000505067c25 */ /* 0x000fc8000f800006 */
[----:B------:R-:W-:-:S04]  /*afa0*/  IMAD.WIDE.U32 R4, R5, UR4, RZ ;  /* 0x0000000405047c25 */ /* 0x000fc8000f8e00ff */
[----:B------:R-:W-:Y:S01]  /*afb0*/  IMAD.MOV.U32 R4, RZ, RZ, R7 ;  /* 0x000000ffff047224 */ /* 0x000fe200078e0007 */
[----:B------:R-:W-:Y:S01]  /*afc0*/  IADD3 RZ, P1, R5, R6, RZ ;  /* 0x0000000605ff7210 */ /* 0x000fe20007f3e0ff */
[----:B------:R-:W-:-:S04]  /*afd0*/  IMAD.X R5, RZ, RZ, RZ, P0 ;  /* 0x000000ffff057224 */ /* 0x000fc800000e06ff */
[----:B------:R-:W-:-:S08]  /*afe0*/  IMAD.WIDE.U32.X R4, R21, UR5, R4, P1 ;  /* 0x0000000515047c25 */ /* 0x000fd000088e0404 */
.L_x_306:
[--C-:B------:R-:W-:Y:S01]  /*aff0*/  SHF.R.U64 R14, R4, UR7, R5.reuse ;  /* 0x00000007040e7c19 */ /* 0x100fe20008001205 */
[----:B------:R-:W-:Y:S01]  /*b000*/  FMUL R22, R22, UR8 ;  /* 0x0000000816167c20 */ /* 0x000fe20008400000 */
[----:B------:R-:W-:Y:S01]  /*b010*/  SHF.R.U32.HI R4, RZ, UR7, R5 ;  /* 0x00000007ff047c19 */ /* 0x000fe20008011605 */
[----:B------:R-:W0:Y:S01]  /*b020*/  LDC R6, c[0x0][0x144] ;  /* 0x00005100ff067b82 */ /* 0x000e220000000800 */
[----:B------:R-:W-:Y:S01]  /*b030*/  IADD3 R5, P0, RZ, -R14, RZ ;  /* 0x8000000eff057210 */ /* 0x000fe20007f1e0ff */
[----:B------:R-:W-:Y:S01]  /*b040*/  ULDC UR6, c[0x0][0x154] ;  /* 0x0000550000067ab9 */ /* 0x000fe20000000800 */
[----:B-1----:R-:W-:Y:S01]  /*b050*/  I2FP.F32.U32 R7, R20 ;  /* 0x0000001400077245 */ /* 0x002fe20000201000 */
[----:B------:R-:W1:Y:S01]  /*b060*/  F2I.U32.TRUNC.NTZ R22, R22 ;  /* 0x0000001600167305 */ /* 0x000e62000020f000 */
[----:B------:R-:W-:Y:S01]  /*b070*/  ULDC.64 UR4, c[0x0][0x620] ;  /* 0x0001880000047ab9 */ /* 0x000fe20000000a00 */
[----:B------:R-:W-:Y:S01]  /*b080*/  IMAD.X R4, RZ, RZ, ~R4, P0 ;  /* 0x000000ffff047224 */ /* 0x000fe200000e0e04 */
[----:B------:R-:W-:Y:S01]  /*b090*/  ISETP.NE.AND P2, PT, R2, 0x1, PT ;  /* 0x000000010200780c */ /* 0x000fe20003f45270 */
[----:B------:R-:W-:Y:S01]  /*b0a0*/  FMUL R23, R7, UR6 ;  /* 0x0000000607177c20 */ /* 0x000fe20008400000 */
[----:B------:R-:W2:Y:S01]  /*b0b0*/  LDC R25, c[0x0][0x148] ;  /* 0x00005200ff197b82 */ /* 0x000ea20000000800 */
[----:B------:R-:W-:Y:S01]  /*b0c0*/  IMAD R4, R4, UR4, RZ ;  /* 0x0000000404047c24 */ /* 0x000fe2000f8e02ff */
[----:B------:R-:W-:-:S02]  /*b0d0*/  ULDC.64 UR6, c[0x0][0x640] ;  /* 0x0001900000067ab9 */ /* 0x000fc40000000a00 */
[----:B------:R-:W-:Y:S01]  /*b0e0*/  ISETP.NE.U32.AND P0, PT, RZ, UR6, PT ;  /* 0x00000006ff007c0c */ /* 0x000fe2000bf05070 */
[----:B------:R-:W3:Y:S01]  /*b0f0*/  F2I.U32.TRUNC.NTZ R23, R23 ;  /* 0x0000001700177305 */ /* 0x000ee2000020f000 */
[C---:B------:R-:W-:Y:S02]  /*b100*/  IMAD R7, R5.reuse, UR5, R4 ;  /* 0x0000000505077c24 */ /* 0x040fe4000f8e0204 */
[----:B------:R-:W-:Y:S01]  /*b110*/  IMAD.WIDE.U32 R4, R5, UR4, R16 ;  /* 0x0000000405047c25 */ /* 0x000fe2000f8e0010 */
[----:B------:R-:W-:Y:S01]  /*b120*/  ULDC UR4, c[0x0][0x618] ;  /* 0x0001860000047ab9 */ /* 0x000fe20000000800 */
[----:B------:R-:W-:Y:S02]  /*b130*/  ISETP.NE.AND.EX P0, PT, RZ, UR7, PT, P0 ;  /* 0x00000007ff007c0c */ /* 0x000fe4000bf05300 */
[----:B------:R-:W-:Y:S02]  /*b140*/  IMAD.IADD R5, R5, 0x1, R7 ;  /* 0x0000000105057824 */ /* 0x000fe400078e0207 */
[----:B-1----:R-:W-:-:S03]  /*b150*/  IMAD.MOV R22, RZ, RZ, -R22 ;  /* 0x000000ffff167224 */ /* 0x002fc600078e0a16 */
[----:B------:R-:W-:Y:S01]  /*b160*/  SHF.R.U64 R21, R4, UR4, R5 ;  /* 0x0000000404157c19 */ /* 0x000fe20008001205 */
[----:B0-----:R-:W-:Y:S01]  /*b170*/  IMAD R15, R6, R22, R15 ;  /* 0x00000016060f7224 */ /* 0x001fe200078e020f */
[----:B------:R-:W-:Y:S01]  /*b180*/  SHF.R.U32.HI R4, RZ, UR4, R5 ;  /* 0x00000004ff047c19 */ /* 0x000fe20008011605 */
[----:B------:R-:W-:Y:S01]  /*b190*/  ULDC UR4, c[0x0][0x608] ;  /* 0x0001820000047ab9 */ /* 0x000fe20000000800 */
[----:B---3--:R-:W-:Y:S02]  /*b1a0*/  IMAD.MOV R6, RZ, RZ, -R23 ;  /* 0x000000ffff067224 */ /* 0x008fe400078e0a17 */
[--C-:B------:R-:W-:Y:S02]  /*b1b0*/  SHF.R.U64 R22, R21, UR4, R4.reuse ;  /* 0x0000000415167c19 */ /* 0x100fe40008001204 */
[----:B------:R-:W-:Y:S01]  /*b1c0*/  SHF.R.U32.HI R5, RZ, UR4, R4 ;  /* 0x00000004ff057c19 */ /* 0x000fe20008011604 */
[----:B------:R-:W-:Y:S01]  /*b1d0*/  ULDC UR4, c[0x0][0x658] ;  /* 0x0001960000047ab9 */ /* 0x000fe20000000800 */
[----:B--2---:R-:W-:-:S02]  /*b1e0*/  @P2 IMAD R15, R25, R6, R20 ;  /* 0x00000006190f2224 */ /* 0x004fc400078e0214 */
[--C-:B------:R-:W-:Y:S02]  /*b1f0*/  SHF.R.U64 R20, R22, UR4, R5.reuse ;  /* 0x0000000416147c19 */ /* 0x100fe40008001205 */
[----:B------:R-:W-:-:S03]  /*b200*/  SHF.R.U32.HI R23, RZ, UR4, R5 ;  /* 0x00000004ff177c19 */ /* 0x000fc60008011605 */
[----:B------:R-:W-:Y:S02]  /*b210*/  IMAD.MOV.U32 R6, RZ, RZ, R20 ;  /* 0x000000ffff067224 */ /* 0x000fe400078e0014 */
[----:B------:R-:W-:Y:S01]  /*b220*/  IMAD.MOV.U32 R5, RZ, RZ, R23 ;  /* 0x000000ffff057224 */ /* 0x000fe200078e0017 */
[----:B------:R-:W-:Y:S06]  /*b230*/  @!P0 BRA `(.L_x_307) ;  /* 0x00000000002c8947 */ /* 0x000fec0003800000 */
        /* <DEDUP_REMOVED lines=9> */
[----:B------:R-:W-:-:S04]  /*b2d0*/  IMAD.WIDE.U32.X R4, R23, UR7, R4, P1 ;  /* 0x0000000717047c25 */ /* 0x000fc800088e0404 */
[----:B------:R-:W-:-:S07]  /*b2e0*/  IMAD.MOV.U32 R6, RZ, RZ, R4 ;  /* 0x000000ffff067224 */ /* 0x000fce00078e0004 */
.L_x_307:
[----:B------:R-:W-:Y:S01]  /*b2f0*/  ULDC UR4, c[0x0][0x648] ;  /* 0x0001920000047ab9 */ /* 0x000fe20000000800 */
[----:B------:R-:W-:Y:S01]  /*b300*/  LOP3.LUT R4, R22, UR17, RZ, 0xc0, !PT ;  /* 0x0000001116047c12 */ /* 0x000fe2000f8ec0ff */
[----:B------:R-:W-:Y:S01]  /*b310*/  ULDC UR5, c[0x0][0x610] ;  /* 0x0001840000057ab9 */ /* 0x000fe20000000800 */
[----:B------:R-:W-:Y:S01]  /*b320*/  SHF.R.U64 R5, R6, UR4, R5 ;  /* 0x0000000406057c19 */ /* 0x000fe20008001205 */
[----:B------:R-:W-:Y:S01]  /*b330*/  ULDC UR4, c[0x0][0x638] ;  /* 0x00018e0000047ab9 */ /* 0x000fe20000000800 */
[----:B------:R-:W-:Y:S01]  /*b340*/  LOP3.LUT R21, R21, UR16, RZ, 0xc0, !PT ;  /* 0x0000001015157c12 */ /* 0x000fe2000f8ec0ff */
[----:B------:R-:W-:Y:S02]  /*b350*/  IMAD.MOV.U32 R6, RZ, RZ, R14 ;  /* 0x000000ffff067224 */ /* 0x000fe400078e000e */
[----:B------:R-:W-:Y:S02]  /*b360*/  IMAD.MOV R7, RZ, RZ, -R5 ;  /* 0x000000ffff077224 */ /* 0x000fe400078e0a05 */
[----:B------:R-:W-:-:S02]  /*b370*/  IMAD R4, R5, UR18, R4 ;  /* 0x0000001205047c24 */ /* 0x000fc4000f8e0204 */
[----:B------:R-:W-:Y:S01]  /*b380*/  IMAD R20, R7, UR4, R20 ;  /* 0x0000000407147c24 */ /* 0x000fe2000f8e0214 */
[----:B------:R-:W-:Y:S01]  /*b390*/  ULDC UR4, c[0x0][0x600] ;  /* 0x0001800000047ab9 */ /* 0x000fe20000000800 */
[----:B------:R-:W-:Y:S02]  /*b3a0*/  IMAD R15, R4, UR5, R15 ;  /* 0x00000005040f7c24 */ /* 0x000fe4000f8e020f */
[----:B------:R-:W-:Y:S02]  /*b3b0*/  IMAD R20, R20, UR4, R21 ;  /* 0x0000000414147c24 */ /* 0x000fe4000f8e0215 */
[----:B------:R-:W-:-:S03]  /*b3c0*/  IMAD.MOV.U32 R4, RZ, RZ, 0x1 ;  /* 0x00000001ff047424 */ /* 0x000fc600078e00ff */
[----:B------:R-:W-:Y:S02]  /*b3d0*/  SEL R21, R20, R15, !P2 ;  /* 0x0000000f14157207 */ /* 0x000fe40005000000 */
[----:B------:R-:W-:-:S07]  /*b3e0*/  SEL R20, R15, R20, !P2 ;  /* 0x000000140f147207 */ /* 0x000fce0005000000 */
.L_x_305:
[----:B------:R-:W-:Y:S05]  /*b3f0*/  BSYNC B1 ;  /* 0x0000000000017941 */ /* 0x000fea0003800000 */
.L_x_304:
[----:B------:R-:W-:-:S13]  /*b400*/  LOP3.LUT P0, RZ, R4, 0xff, RZ, 0xc0, !PT ;  /* 0x000000ff04ff7812 */ /* 0x000fda000780c0ff */
[----:B------:R-:W-:Y:S05]  /*b410*/  @P0 BRA `(.L_x_308) ;  /* 0xfffffff400400947 */ /* 0x000fea000383ffff */
[----:B------:R-:W-:Y:S05]  /*b420*/  BSYNC B0 ;  /* 0x0000000000007941 */ /* 0x000fea0003800000 */
.L_x_297:
[----:B------:R-:W-:-:S03]  /*b430*/  UMOV UR4, 0xffffffff ;  /* 0xffffffff00047882 */ /* 0x000fc60000000000 */
[----:B------:R-:W-:Y:S05]  /*b440*/  BRA.DIV UR4, `(.L_x_309) ;  /* 0x0000000604c87947 */ /* 0x000fea000b800000 */
[----:B------:R-:W-:-:S13]  /*b450*/  ELECT P6, URZ, PT ;  /* 0x00000000003f782f */ /* 0x000fda00038c0000 */
.L_x_328:
[----:B------:R-:W-:Y:S04]  /*b460*/  BSSY B0, `(.L_x_310) ;  /* 0x0000058000007945 */ /* 0x000fe80003800000 */
[----:B------:R-:W-:Y:S05]  /*b470*/  @!P6 BRA `(.L_x_311) ;  /* 0x000000040058e947 */ /* 0x000fea0003800000 */
[----:B------:R-:W-:-:S04]  /*b480*/  LOP3.LUT R19, R19, 0x2, RZ, 0xfc, !PT ;  /* 0x0000000213137812 */ /* 0x000fc800078efcff */
[----:B------:R-:W-:-:S13]  /*b490*/  ISETP.NE.AND P0, PT, R19, 0x3, PT ;  /* 0x000000031300780c */ /* 0x000fda0003f05270 */
[----:B------:R-:W-:Y:S05]  /*b4a0*/  @!P0 BRA `(.L_x_312) ;  /* 0x0000000000048947 */ /* 0x000fea0003800000 */
[----:B------:R-:W-:Y:S01]  /*b4b0*/  BPT.TRAP 0x1 ;  /* 0x000000040000795c */ /* 0x000fe20000300000 */
.L_x_312:
[----:B------:R-:W0:Y:S01]  /*b4c0*/  S2R R5, SR_CgaCtaId ;  /* 0x0000000000057919 */ /* 0x000e220000008800 */
[----:B------:R-:W-:Y:S02]  /*b4d0*/  MOV R2, 0x400 ;  /* 0x0000040000027802 */ /* 0x000fe40000000f00 */
[----:B------:R-:W-:Y:S02]  /*b4e0*/  SHF.L.U32 R4, R0, 0x1f, RZ ;  /* 0x0000001f00047819 */ /* 0x000fe400000006ff */
[----:B0-----:R-:W-:-:S05]  /*b4f0*/  LEA R2, R5, R2, 0x18 ;  /* 0x0000000205027211 */ /* 0x001fca00078ec0ff */
[----:B------:R-:W-:-:S04]  /*b500*/  VIADD R2, R2, 0x48 ;  /* 0x0000004802027836 */ /* 0x000fc80000000000 */
[C---:B------:R-:W-:Y:S02]  /*b510*/  IMAD R7, R3.reuse, 0x8, R2 ;  /* 0x0000000803077824 */ /* 0x040fe400078e0202 */
[----:B------:R-:W-:Y:S02]  /*b520*/  VIADD R3, R3, 0x1 ;  /* 0x0000000103037836 */ /* 0x000fe40000000000 */
[----:B------:R-:W0:Y:S03]  /*b530*/  SYNCS.PHASECHK.TRANS64.TRYWAIT P0, [R7+URZ], R4 ;  /* 0x00000004070075a7 */ /* 0x000e26000800017f */
[----:B------:R-:W-:-:S04]  /*b540*/  ISETP.NE.AND P1, PT, R3, 0x9, PT ;  /* 0x000000090300780c */ /* 0x000fc80003f25270 */
[----:B------:R-:W-:Y:S02]  /*b550*/  SEL R5, RZ, 0x1, P1 ;  /* 0x00000001ff057807 */ /* 0x000fe40000800000 */
[----:B------:R-:W-:Y:S02]  /*b560*/  SEL R3, R3, RZ, P1 ;  /* 0x000000ff03037207 */ /* 0x000fe40000800000 */
[----:B------:R-:W-:-:S03]  /*b570*/  LOP3.LUT R6, R0, R5, RZ, 0x3c, !PT ;  /* 0x0000000500067212 */ /* 0x000fc600078e3cff */
[----:B------:R-:W-:Y:S01]  /*b580*/  IMAD R8, R3, 0x8, R2 ;  /* 0x0000000803087824 */ /* 0x000fe200078e0202 */
[----:B------:R-:W-:Y:S01]  /*b590*/  SHF.L.U32 R5, R6, 0x1f, RZ ;  /* 0x0000001f06057819 */ /* 0x000fe200000006ff */
[----:B0-----:R-:W-:Y:S06]  /*b5a0*/  @!P0 BRA `(.L_x_313) ;  /* 0x0000000400908947 */ /* 0x001fec0003800000 */
.L_x_329:
[----:B------:R-:W1:Y:S01]  /*b5b0*/  SYNCS.PHASECHK.TRANS64.TRYWAIT P0, [R8+URZ], R5 ;  /* 0x00000005080075a7 */ /* 0x000e62000800017f */
[----:B------:R-:W-:-:S05]  /*b5c0*/  VIADD R0, R3, 0x1 ;  /* 0x0000000103007836 */ /* 0x000fca0000000000 */
[----:B------:R-:W-:-:S04]  /*b5d0*/  ISETP.NE.AND P1, PT, R0, 0x9, PT ;  /* 0x000000090000780c */ /* 0x000fc80003f25270 */
[----:B------:R-:W-:Y:S02]  /*b5e0*/  SEL R3, RZ, 0x1, P1 ;  /* 0x00000001ff037807 */ /* 0x000fe40000800000 */
[----:B0-----:R-:W-:Y:S02]  /*b5f0*/  SEL R7, R0, RZ, P1 ;  /* 0x000000ff00077207 */ /* 0x001fe40000800000 */
[----:B------:R-:W-:-:S03]  /*b600*/  LOP3.LUT R6, R6, R3, RZ, 0x3c, !PT ;  /* 0x0000000306067212 */ /* 0x000fc600078e3cff */
[----:B------:R-:W-:Y:S01]  /*b610*/  IMAD R9, R7, 0x8, R2 ;  /* 0x0000000807097824 */ /* 0x000fe200078e0202 */
[----:B------:R-:W-:Y:S01]  /*b620*/  SHF.L.U32 R4, R6, 0x1f, RZ ;  /* 0x0000001f06047819 */ /* 0x000fe200000006ff */
[----:B-1----:R-:W-:Y:S06]  /*b630*/  @!P0 BRA `(.L_x_314) ;  /* 0x0000000400808947 */ /* 0x002fec0003800000 */
.L_x_330:
[----:B------:R-:W1:Y:S01]  /*b640*/  SYNCS.PHASECHK.TRANS64.TRYWAIT P0, [R9+URZ], R4 ;  /* 0x00000004090075a7 */ /* 0x000e62000800017f */
[----:B------:R-:W-:-:S05]  /*b650*/  VIADD R0, R7, 0x1 ;  /* 0x0000000107007836 */ /* 0x000fca0000000000 */
[----:B------:R-:W-:-:S04]  /*b660*/  ISETP.NE.AND P1, PT, R0, 0x9, PT ;  /* 0x000000090000780c */ /* 0x000fc80003f25270 */
[----:B------:R-:W-:Y:S02]  /*b670*/  SEL R3, RZ, 0x1, P1 ;  /* 0x00000001ff037807 */ /* 0x000fe40000800000 */
[----:B------:R-:W-:Y:S02]  /*b680*/  SEL R7, R0, RZ, P1 ;  /* 0x000000ff00077207 */ /* 0x000fe40000800000 */
[----:B------:R-:W-:-:S03]  /*b690*/  LOP3.LUT R6, R6, R3, RZ, 0x3c, !PT ;  /* 0x0000000306067212 */ /* 0x000fc600078e3cff */
[----:B0-----:R-:W-:Y:S01]  /*b6a0*/  IMAD R8, R7, 0x8, R2 ;  /* 0x0000000807087824 */ /* 0x001fe200078e0202 */
[----:B------:R-:W-:Y:S01]  /*b6b0*/  SHF.L.U32 R5, R6, 0x1f, RZ ;  /* 0x0000001f06057819 */ /* 0x000fe200000006ff */
[----:B-1----:R-:W-:Y:S06]  /*b6c0*/  @!P0 BRA `(.L_x_315) ;  /* 0x0000000400708947 */ /* 0x002fec0003800000 */
.L_x_331:
        /* <DEDUP_REMOVED lines=9> */
.L_x_332:
        /* <DEDUP_REMOVED lines=9> */
.L_x_333:
        /* <DEDUP_REMOVED lines=9> */
.L_x_334:
[----:B------:R-:W1:Y:S01]  /*b880*/  SYNCS.PHASECHK.TRANS64.TRYWAIT P0, [R9+URZ], R4 ;  /* 0x00000004090075a7 */ /* 0x000e62000800017f */
[----:B------:R-:W-:-:S05]  /*b890*/  VIADD R0, R7, 0x1 ;  /* 0x0000000107007836 */ /* 0x000fca0000000000 */
[----:B------:R-:W-:-:S04]  /*b8a0*/  ISETP.NE.AND P1, PT, R0, 0x9, PT ;  /* 0x000000090000780c */ /* 0x000fc80003f25270 */
[----:B------:R-:W-:Y:S02]  /*b8b0*/  SEL R3, RZ, 0x1, P1 ;  /* 0x00000001ff037807 */ /* 0x000fe40000800000 */
[----:B------:R-:W-:Y:S02]  /*b8c0*/  SEL R7, R0, RZ, P1 ;  /* 0x000000ff00077207 */ /* 0x000fe40000800000 */
[----:B------:R-:W-:-:S03]  /*b8d0*/  LOP3.LUT R11, R6, R3, RZ, 0x3c, !PT ;  /* 0x00000003060b7212 */ /* 0x000fc600078e3cff */
[----:B------:R-:W-:Y:S01]  /*b8e0*/  IMAD R6, R7, 0x8, R2 ;  /* 0x0000000807067824 */ /* 0x000fe200078e0202 */
[----:B0-----:R-:W-:Y:S01]  /*b8f0*/  SHF.L.U32 R5, R11, 0x1f, RZ ;  /* 0x0000001f0b057819 */ /* 0x001fe200000006ff */
[----:B-1----:R-:W-:Y:S06]  /*b900*/  @!P0 BRA `(.L_x_319) ;  /* 0x0000000400308947 */ /* 0x002fec0003800000 */
.L_x_335:
[----:B------:R-:W1:Y:S01]  /*b910*/  SYNCS.PHASECHK.TRANS64.TRYWAIT P0, [R6+URZ], R5 ;  /* 0x00000005060075a7 */ /* 0x000e62000800017f */
[----:B------:R-:W-:-:S05]  /*b920*/  VIADD R0, R7, 0x1 ;  /* 0x0000000107007836 */ /* 0x000fca0000000000 */
[----:B------:R-:W-:-:S04]  /*b930*/  ISETP.NE.AND P1, PT, R0, 0x9, PT ;  /* 0x000000090000780c */ /* 0x000fc80003f25270 */
[----:B0-----:R-:W-:Y:S02]  /*b940*/  SEL R4, RZ, 0x1, P1 ;  /* 0x00000001ff047807 */ /* 0x001fe40000800000 */
[----:B------:R-:W-:Y:S02]  /*b950*/  SEL R3, R0, RZ, P1 ;  /* 0x000000ff00037207 */ /* 0x000fe40000800000 */
[----:B------:R-:W-:Y:S01]  /*b960*/  LOP3.LUT R0, R11, R4, RZ, 0x3c, !PT ;  /* 0x000000040b007212 */ /* 0x000fe200078e3cff */
[----:B-1----:R-:W-:Y:S06]  /*b970*/  @!P0 BRA `(.L_x_320) ;  /* 0x0000000400288947 */ /* 0x002fec0003800000 */
.L_x_336:
[----:B------:R-:W-:Y:S01]  /*b980*/  IMAD R3, R3, 0x8, R2 ;  /* 0x0000000803037824 */ /* 0x000fe200078e0202 */
[----:B------:R-:W-:-:S07]  /*b990*/  SHF.L.U32 R0, R0, 0x1f, RZ ;  /* 0x0000001f00007819 */ /* 0x000fce00000006ff */
.L_x_321:
[----:B-1----:R1:W2:Y:S02]  /*b9a0*/  SYNCS.PHASECHK.TRANS64.TRYWAIT P0, [R3+URZ], R0 ;  /* 0x00000000030075a7 */ /* 0x0022a4000800017f */
[----:B--2---:R-:W-:Y:S05]  /*b9b0*/  @!P0 NANOSLEEP.SYNCS 0x989680 ;  /* 0x009896800000895d */ /* 0x004fea0003900000 */
[----:B------:R-:W2:Y:S02]  /*b9c0*/  @!P0 SYNCS.PHASECHK.TRANS64 P0, [R3+URZ], R0 ;  /* 0x00000000030085a7 */ /* 0x000ea4000800007f */
[----:B--2---:R-:W-:Y:S05]  /*b9d0*/  @!P0 BRA `(.L_x_321) ;  /* 0xfffffffc00f08947 */ /* 0x004fea000383ffff */
.L_x_311:
[----:B------:R-:W-:Y:S05]  /*b9e0*/  BSYNC B0 ;  /* 0x0000000000007941 */ /* 0x000fea0003800000 */
.L_x_310:
[----:B------:R-:W-:Y:S05]  /*b9f0*/  EXIT ;  /* 0x000000000000794d */ /* 0x000fea0003800000 */
.L_x_22:
[----:B---3--:R3:W4:Y:S02]  /*ba00*/  SYNCS.PHASECHK.TRANS64.TRYWAIT P1, [R3+URZ], R0 ;  /* 0x00000000030075a7 */ /* 0x008724000802017f */
[----:B----4-:R-:W-:Y:S05]  /*ba10*/  @!P1 NANOSLEEP.SYNCS 0x989680 ;  /* 0x009896800000995d */ /* 0x010fea0003900000 */
[----:B------:R-:W4:Y:S02]  /*ba20*/  @!P1 SYNCS.PHASECHK.TRANS64 P1, [R3+URZ], R0 ;  /* 0x00000000030095a7 */ /* 0x000f24000802007f */
[----:B----4-:R-:W-:Y:S05]  /*ba30*/  @!P1 BRA `(.L_x_22) ;  /* 0xfffffffc00f09947 */ /* 0x010fea000383ffff */
[----:B------:R-:W-:Y:S05]  /*ba40*/  BRA `(.L_x_21) ;  /* 0xffffff5800e87947 */ /* 0x000fea000383ffff */
.L_x_27:
[----:B-1----:R1:W2:Y:S02]  /*ba50*/  SYNCS.PHASECHK.TRANS64.TRYWAIT P1, [R5+URZ], R4 ;  /* 0x00000004050075a7 */ /* 0x0022a4000802017f */
[----:B--2---:R-:W-:Y:S05]  /*ba60*/  @!P1 NANOSLEEP.SYNCS 0x989680 ;  /* 0x009896800000995d */ /* 0x004fea0003900000 */
[----:B------:R-:W2:Y:S02]  /*ba70*/  @!P1 SYNCS.PHASECHK.TRANS64 P1, [R5+URZ], R4 ;  /* 0x00000004050095a7 */ /* 0x000ea4000802007f */
[----:B--2---:R-:W-:Y:S05]  /*ba80*/  @!P1 BRA `(.L_x_27) ;  /* 0xfffffffc00f09947 */ /* 0x004fea000383ffff */
[----:B------:R-:W-:Y:S05]  /*ba90*/  BRA `(.L_x_26) ;  /* 0xffffff5c009c7947 */ /* 0x000fea000383ffff */
.L_x_298:
[----:B------:R-:W-:Y:S01]  /*baa0*/  BSSY B1, `(.L_x_322) ;  /* 0x0000006000017945 */ /* 0x000fe20003800000 */
[----:B------:R-:W-:-:S07]  /*bab0*/  IMAD.MOV.U32 R15, RZ, RZ, -0x1 ;  /* 0xffffffffff0f7424 */ /* 0x000fce00078e00ff */
[----:B------:R-:W-:Y:S05]  /*bac0*/  WARPSYNC.COLLECTIVE R15, `(.L_x_323) ;  /* 0x000000000f0c7348 */ /* 0x000fea0003c00000 */
[----:B------:R-:W-:Y:S02]  /*bad0*/  ELECT P6, UR62, PT ;  /* 0x00000000003e782f */ /* 0x000fe400038c0000 */
[----:B------:R-:W-:Y:S01]  /*bae0*/  MOV R14, UR62 ;  /* 0x0000003e000e7c02 */ /* 0x000fe20008000f00 */
[----:B------:R-:W-:Y:S10]  /*baf0*/  ENDCOLLECTIVE ;  /* 0x000000000000791b */ /* 0x000ff40003800000 */
.L_x_323:
[----:B------:R-:W-:Y:S05]  /*bb00*/  BSYNC B1 ;  /* 0x0000000000017941 */ /* 0x000fea0003800000 */
.L_x_322:
[----:B------:R-:W-:Y:S05]  /*bb10*/  BRA `(.L_x_324) ;  /* 0xffffffec008c7947 */ /* 0x000fea000383ffff */
.L_x_301:
[----:B-1----:R1:W2:Y:S02]  /*bb20*/  SYNCS.PHASECHK.TRANS64.TRYWAIT P0, [R23+URZ+0x48], R14 ;  /* 0x0000480e170075a7 */ /* 0x0022a4000800017f */
[----:B--2---:R-:W-:Y:S05]  /*bb30*/  @!P0 NANOSLEEP.SYNCS 0x989680 ;  /* 0x009896800000895d */ /* 0x004fea0003900000 */
[----:B------:R-:W2:Y:S02]  /*bb40*/  @!P0 SYNCS.PHASECHK.TRANS64 P0, [R23+URZ+0x48], R14 ;  /* 0x0000480e170085a7 */ /* 0x000ea4000800007f */
[----:B--2---:R-:W-:Y:S05]  /*bb50*/  @!P0 BRA `(.L_x_301) ;  /* 0xfffffffc00f08947 */ /* 0x004fea000383ffff */
[----:B------:R-:W-:Y:S05]  /*bb60*/  BRA `(.L_x_325) ;  /* 0xffffffec00c47947 */ /* 0x000fea000383ffff */
.L_x_309:
[----:B------:R-:W-:Y:S01]  /*bb70*/  BSSY B0, `(.L_x_326) ;  /* 0x0000006000007945 */ /* 0x000fe20003800000 */
[----:B------:R-:W-:-:S07]  /*bb80*/  IMAD.MOV.U32 R15, RZ, RZ, -0x1 ;  /* 0xffffffffff0f7424 */ /* 0x000fce00078e00ff */
[----:B------:R-:W-:Y:S05]  /*bb90*/  WARPSYNC.COLLECTIVE R15, `(.L_x_327) ;  /* 0x000000000f0c7348 */ /* 0x000fea0003c00000 */
[----:B------:R-:W-:Y:S02]  /*bba0*/  ELECT P6, UR62, PT ;  /* 0x00000000003e782f */ /* 0x000fe400038c0000 */
[----:B------:R-:W-:Y:S01]  /*bbb0*/  MOV R14, UR62 ;  /* 0x0000003e000e7c02 */ /* 0x000fe20008000f00 */
[----:B------:R-:W-:Y:S10]  /*bbc0*/  ENDCOLLECTIVE ;  /* 0x000000000000791b */ /* 0x000ff40003800000 */
.L_x_327:
[----:B------:R-:W-:Y:S05]  /*bbd0*/  BSYNC B0 ;  /* 0x0000000000007941 */ /* 0x000fea0003800000 */
.L_x_326:
[----:B------:R-:W-:Y:S05]  /*bbe0*/  BRA `(.L_x_328) ;  /* 0xfffffff8001c7947 */ /* 0x000fea000383ffff */
.L_x_313:
[----:B0-----:R0:W1:Y:S02]  /*bbf0*/  SYNCS.PHASECHK.TRANS64.TRYWAIT P0, [R7+URZ], R4 ;  /* 0x00000004070075a7 */ /* 0x001064000800017f */
[----:B-1----:R-:W-:Y:S05]  /*bc00*/  @!P0 NANOSLEEP.SYNCS 0x989680 ;  /* 0x009896800000895d */ /* 0x002fea0003900000 */
[----:B------:R-:W1:Y:S02]  /*bc10*/  @!P0 SYNCS.PHASECHK.TRANS64 P0, [R7+URZ], R4 ;  /* 0x00000004070085a7 */ /* 0x000e64000800007f */
[----:B-1----:R-:W-:Y:S05]  /*bc20*/  @!P0 BRA `(.L_x_313) ;  /* 0xfffffffc00f08947 */ /* 0x002fea000383ffff */
[----:B------:R-:W-:Y:S05]  /*bc30*/  BRA `(.L_x_329) ;  /* 0xfffffff8005c7947 */ /* 0x000fea000383ffff */
.L_x_314:
[----:B0-----:R0:W1:Y:S02]  /*bc40*/  SYNCS.PHASECHK.TRANS64.TRYWAIT P0, [R8+URZ], R5 ;  /* 0x00000005080075a7 */ /* 0x001064000800017f */
[----:B-1----:R-:W-:Y:S05]  /*bc50*/  @!P0 NANOSLEEP.SYNCS 0x989680 ;  /* 0x009896800000895d */ /* 0x002fea0003900000 */
[----:B------:R-:W1:Y:S02]  /*bc60*/  @!P0 SYNCS.PHASECHK.TRANS64 P0, [R8+URZ], R5 ;  /* 0x00000005080085a7 */ /* 0x000e64000800007f */
[----:B-1----:R-:W-:Y:S05]  /*bc70*/  @!P0 BRA `(.L_x_314) ;  /* 0xfffffffc00f08947 */ /* 0x002fea000383ffff */
[----:B------:R-:W-:Y:S05]  /*bc80*/  BRA `(.L_x_330) ;  /* 0xfffffff8006c7947 */ /* 0x000fea000383ffff */
.L_x_315:
[----:B0-----:R0:W1:Y:S02]  /*bc90*/  SYNCS.PHASECHK.TRANS64.TRYWAIT P0, [R9+URZ], R4 ;  /* 0x00000004090075a7 */ /* 0x001064000800017f */
[----:B-1----:R-:W-:Y:S05]  /*bca0*/  @!P0 NANOSLEEP.SYNCS 0x989680 ;  /* 0x009896800000895d */ /* 0x002fea0003900000 */
[----:B------:R-:W1:Y:S02]  /*bcb0*/  @!P0 SYNCS.PHASECHK.TRANS64 P0, [R9+URZ], R4 ;  /* 0x00000004090085a7 */ /* 0x000e64000800007f */
[----:B-1----:R-:W-:Y:S05]  /*bcc0*/  @!P0 BRA `(.L_x_315) ;  /* 0xfffffffc00f08947 */ /* 0x002fea000383ffff */
[----:B------:R-:W-:Y:S05]  /*bcd0*/  BRA `(.L_x_331) ;  /* 0xfffffff8007c7947 */ /* 0x000fea000383ffff */
.L_x_316:
[----:B0-----:R0:W1:Y:S02]  /*bce0*/  SYNCS.PHASECHK.TRANS64.TRYWAIT P0, [R8+URZ], R5 ;  /* 0x00000005080075a7 */ /* 0x001064000800017f */
[----:B-1----:R-:W-:Y:S05]  /*bcf0*/  @!P0 NANOSLEEP.SYNCS 0x989680 ;  /* 0x009896800000895d */ /* 0x002fea0003900000 */
[----:B------:R-:W1:Y:S02]  /*bd00*/  @!P0 SYNCS.PHASECHK.TRANS64 P0, [R8+URZ], R5 ;  /* 0x00000005080085a7 */ /* 0x000e64000800007f */
[----:B-1----:R-:W-:Y:S05]  /*bd10*/  @!P0 BRA `(.L_x_316) ;  /* 0xfffffffc00f08947 */ /* 0x002fea000383ffff */
[----:B------:R-:W-:Y:S05]  /*bd20*/  BRA `(.L_x_332) ;  /* 0xfffffff8008c7947 */ /* 0x000fea000383ffff */
.L_x_317:
[----:B0-----:R0:W1:Y:S02]  /*bd30*/  SYNCS.PHASECHK.TRANS64.TRYWAIT P0, [R9+URZ], R4 ;  /* 0x00000004090075a7 */ /* 0x001064000800017f */
[----:B-1----:R-:W-:Y:S05]  /*bd40*/  @!P0 NANOSLEEP.SYNCS 0x989680 ;  /* 0x009896800000895d */ /* 0x002fea0003900000 */
[----:B------:R-:W1:Y:S02]  /*bd50*/  @!P0 SYNCS.PHASECHK.TRANS64 P0, [R9+URZ], R4 ;  /* 0x00000004090085a7 */ /* 0x000e64000800007f */
[----:B-1----:R-:W-:Y:S05]  /*bd60*/  @!P0 BRA `(.L_x_317) ;  /* 0xfffffffc00f08947 */ /* 0x002fea000383ffff */
[----:B------:R-:W-:Y:S05]  /*bd70*/  BRA `(.L_x_333) ;  /* 0xfffffff8009c7947 */ /* 0x000fea000383ffff */
.L_x_318:
[----:B0-----:R0:W1:Y:S02]  /*bd80*/  SYNCS.PHASECHK.TRANS64.TRYWAIT P0, [R8+URZ], R5 ;  /* 0x00000005080075a7 */ /* 0x001064000800017f */
[----:B-1----:R-:W-:Y:S05]  /*bd90*/  @!P0 NANOSLEEP.SYNCS 0x989680 ;  /* 0x009896800000895d */ /* 0x002fea0003900000 */
[----:B------:R-:W1:Y:S02]  /*bda0*/  @!P0 SYNCS.PHASECHK.TRANS64 P0, [R8+URZ], R5 ;  /* 0x00000005080085a7 */ /* 0x000e64000800007f */
[----:B-1----:R-:W-:Y:S05]  /*bdb0*/  @!P0 BRA `(.L_x_318) ;  /* 0xfffffffc00f08947 */ /* 0x002fea000383ffff */
[----:B------:R-:W-:Y:S05]  /*bdc0*/  BRA `(.L_x_334) ;  /* 0xfffffff800ac7947 */ /* 0x000fea000383ffff */
.L_x_319:
[----:B0-----:R0:W1:Y:S02]  /*bdd0*/  SYNCS.PHASECHK.TRANS64.TRYWAIT P0, [R9+URZ], R4 ;  /* 0x00000004090075a7 */ /* 0x001064000800017f */
[----:B-1----:R-:W-:Y:S05]  /*bde0*/  @!P0 NANOSLEEP.SYNCS 0x989680 ;  /* 0x009896800000895d */ /* 0x002fea0003900000 */
[----:B------:R-:W1:Y:S02]  /*bdf0*/  @!P0 SYNCS.PHASECHK.TRANS64 P0, [R9+URZ], R4 ;  /* 0x00000004090085a7 */ /* 0x000e64000800007f */
[----:B-1----:R-:W-:Y:S05]  /*be00*/  @!P0 BRA `(.L_x_319) ;  /* 0xfffffffc00f08947 */ /* 0x002fea000383ffff */
[----:B------:R-:W-:Y:S05]  /*be10*/  BRA `(.L_x_335) ;  /* 0xfffffff800bc7947 */ /* 0x000fea000383ffff */
.L_x_320:
[----:B0-----:R0:W1:Y:S02]  /*be20*/  SYNCS.PHASECHK.TRANS64.TRYWAIT P0, [R6+URZ], R5 ;  /* 0x00000005060075a7 */ /* 0x001064000800017f */
[----:B-1----:R-:W-:Y:S05]  /*be30*/  @!P0 NANOSLEEP.SYNCS 0x989680 ;  /* 0x009896800000895d */ /* 0x002fea0003900000 */
[----:B------:R-:W1:Y:S02]  /*be40*/  @!P0 SYNCS.PHASECHK.TRANS64 P0, [R6+URZ], R5 ;  /* 0x00000005060085a7 */ /* 0x000e64000800007f */
[----:B-1----:R-:W-:Y:S05]  /*be50*/  @!P0 BRA `(.L_x_320) ;  /* 0xfffffffc00f08947 */ /* 0x002fea000383ffff */
[----:B------:R-:W-:Y:S05]  /*be60*/  BRA `(.L_x_336) ;  /* 0xfffffff800c47947 */ /* 0x000fea000383ffff */
.L_x_337:
[----:B------:R-:W-:-:S00]  /*be70*/  BRA `(.L_x_337) ;  /* 0xfffffffc00fc7947 */ /* 0x000fc0000383ffff */
[----:B------:R-:W-:-:S00]  /*be80*/  NOP ;  /* 0x0000000000007918 */ /* 0x000fc00000000000 */
[----:B------:R-:W-:-:S00]  /*be90*/  NOP ;  /* 0x0000000000007918 */ /* 0x000fc00000000000 */
[----:B------:R-:W-:-:S00]  /*bea0*/  NOP ;  /* 0x0000000000007918 */ /* 0x000fc00000000000 */
[----:B------:R-:W-:-:S00]  /*beb0*/  NOP ;  /* 0x0000000000007918 */ /* 0x000fc00000000000 */
[----:B------:R-:W-:-:S00]  /*bec0*/  NOP ;  /* 0x0000000000007918 */ /* 0x000fc00000000000 */
[----:B------:R-:W-:-:S00]  /*bed0*/  NOP ;  /* 0x0000000000007918 */ /* 0x000fc00000000000 */
[----:B------:R-:W-:-:S00]  /*bee0*/  NOP ;  /* 0x0000000000007918 */ /* 0x000fc00000000000 */
[----:B------:R-:W-:-:S00]  /*bef0*/  NOP ;  /* 0x0000000000007918 */ /* 0x000fc00000000000 */
.L_x_338:


//--------------------- .nv.global.init           --------------------------
	.section	.nv.global.init,"aw",@progbits
.nv.global.init:
	.type		$str$22,@object
	.size		$str$22,($str$23 - $str$22)
$str$22:
        /*0000*/ 	.byte	0x6b, 0x5f, 0x74, 0x69, 0x6c, 0x65, 0x5f, 0x63, 0x6f, 0x75, 0x6e, 0x74, 0x20, 0x3e, 0x3d, 0x20
        /*0010*/ 	.byte	0x31, 0x00
	.type		$str$23,@object
	.size		$str$23,(__unnamed_1 - $str$23)
$str$23:
        /*0012*/ 	.byte	0x2f, 0x74, 0x6d, 0x70, 0x2f, 0x63, 0x75, 0x74, 0x6c, 0x61, 0x73, 0x73, 0x5f, 0x73, 0x77, 0x65
        /*0022*/ 	.byte	0x65, 0x70, 0x5f, 0x73, 0x72, 0x63, 0x2f, 0x69, 0x6e, 0x63, 0x6c, 0x75, 0x64, 0x65, 0x2f, 0x63
        /*0032*/ 	.byte	0x75, 0x74, 0x6c, 0x61, 0x73, 0x73, 0x2f, 0x67, 0x65, 0x6d, 0x6d, 0x2f, 0x63, 0x6f, 0x6c, 0x6c
        /*0042*/ 	.byte	0x65, 0x63, 0x74, 0x69, 0x76, 0x65, 0x2f, 0x73, 0x6d, 0x39, 0x30, 0x5f, 0x6d, 0x6d, 0x61, 0x5f
        /*0052*/ 	.byte	0x74, 0x6d, 0x61, 0x5f, 0x67, 0x6d, 0x6d, 0x61, 0x5f, 0x73, 0x73, 0x5f, 0x77, 0x61, 0x72, 0x70
        /*0062*/ 	.byte	0x73, 0x70, 0x65, 0x63, 0x69, 0x61, 0x6c, 0x69, 0x7a, 0x65, 0x64, 0x2e, 0x68, 0x70, 0x70, 0x00
	.type		__unnamed_1,@object
	.size		__unnamed_1,(.L_0 - __unnamed_1)
__unnamed_1:
        /*0072*/ 	.byte	0x76, 0x6f, 0x69, 0x64, 0x20, 0x63, 0x75, 0x74, 0x6c, 0x61, 0x73, 0x73, 0x3a, 0x3a, 0x67, 0x65
        /* <DEDUP_REMOVED lines=181> */
.L_0:


//--------------------- .nv.shared._ZN7cutlass13device_kernelINS_4gemm6kernel13GemmUniversalIN4cute5tupleIJiiiiEEENS1_10collective13CollectiveMmaINS1_34MainloopSm90TmaGmmaWarpSpecializedILi9ENS5_IJNS4_1CILi8EEENSA_ILi1EEESC_EEENS1_35KernelTmaWarpSpecializedCooperativeEEENS5_IJNSA_ILi128EEENSA_ILi256EEENSA_ILi32EEEEEENS_10bfloat16_tENS5_IJlSC_lEEESK_SL_NS4_8TiledMMAINS4_8MMA_AtomIJNS4_4SM904GMMA28MMA_64x256x16_F32BF16BF16_SSILNSP_5MajorE0ELSR_0ELNSP_7ScaleInE1ELSS_1EEEEEENS4_6LayoutINS5_IJNSA_ILi2EEESC_SC_EEENS5_IJSC_NSA_ILi0EEESY_EEEEENS5_IJNS4_10UnderscoreES11_S11_EEEEENS4_13SM90_TMA_LOADENS4_14ComposedLayoutINS4_7SwizzleILi2ELi4ELi3EEENS4_18smem_ptr_flag_bitsILi16EEENSV_INS5_IJSB_SI_EEENS5_IJSI_SC_EEEEEEEvNS4_8identityENS4_23SM90_TMA_LOAD_MULTICASTES1D_vS1E_EENS_8epilogue10collective6detail29Sm90TmaWarpSpecializedAdapterINS1I_15DefaultEpilogueISK_SL_SL_NS1H_6thread17LinearCombinationISK_Li1EffLNS1M_9ScaleType4KindE0ELNS_15FloatRoundStyleE2ESK_EENS1_15EpilogueDefaultEEEEEvvEEEEvNT_6ParamsE --------------------------
	.section	.nv.shared._ZN7cutlass13device_kernelINS_4gemm6kernel13GemmUniversalIN4cute5tupleIJiiiiEEENS1_10collective13CollectiveMmaINS1_34MainloopSm90TmaGmmaWarpSpecializedILi9ENS5_IJNS4_1CILi8EEENSA_ILi1EEESC_EEENS1_35KernelTmaWarpSpecializedCooperativeEEENS5_IJNSA_ILi128EEENSA_ILi256EEENSA_ILi32EEEEEENS_10bfloat16_tENS5_IJlSC_lEEESK_SL_NS4_8TiledMMAINS4_8MMA_AtomIJNS4_4SM904GMMA28MMA_64x256x16_F32BF16BF16_SSILNSP_5MajorE0ELSR_0ELNSP_7ScaleInE1ELSS_1EEEEEENS4_6LayoutINS5_IJNSA_ILi2EEESC_SC_EEENS5_IJSC_NSA_ILi0EEESY_EEEEENS5_IJNS4_10UnderscoreES11_S11_EEEEENS4_13SM90_TMA_LOADENS4_14ComposedLayoutINS4_7SwizzleILi2ELi4ELi3EEENS4_18smem_ptr_flag_bitsILi16EEENSV_INS5_IJSB_SI_EEENS5_IJSI_SC_EEEEEEEvNS4_8identityENS4_23SM90_TMA_LOAD_MULTICASTES1D_vS1E_EENS_8epilogue10collective6detail29Sm90TmaWarpSpecializedAdapterINS1I_15DefaultEpilogueISK_SL_SL_NS1H_6thread17LinearCombinationISK_Li1EffLNS1M_9ScaleType4KindE0ELNS_15FloatRoundStyleE2ESK_EENS1_15EpilogueDefaultEEEEEvvEEEEvNT_6ParamsE,"aw",@nobits
	.sectionflags	@""
	.align	16
	.zero		1024


//--------------------- .nv.shared.reserved.0     --------------------------
	.section	.nv.shared.reserved.0,"aw",@nobits
	.weak		__nv_reservedSMEM_offset_0_alias
	.size		__nv_reservedSMEM_offset_0_alias, 0, 0
	.other		__nv_reservedSMEM_offset_0_alias,@"STO_CUDA_RESERVED_SHARED STV_DEFAULT"
__nv_reservedSMEM_offset_0_alias:
	.zero		0


//--------------------- .nv.global                --------------------------
	.section	.nv.global,"aw",@nobits
.nv.global:
	.type		_ZN40_INTERNAL_7fef0547_4_k_cu_5cc6c212_299044cute1_E,@object
	.size		_ZN40_INTERNAL_7fef0547_4_k_cu_5cc6c212_299044cute1_E,(_ZN40_INTERNAL_7fef0547_4_k_cu_5cc6c212_299044cuda3std3__45__cpo6cbeginE - _ZN40_INTERNAL_7fef0547_4_k_cu_5cc6c212_299044cute1_E)
_ZN40_INTERNAL_7fef0547_4_k_cu_5cc6c212_299044cute1_E:
	.zero		1
	.type		_ZN40_INTERNAL_7fef0547_4_k_cu_5cc6c212_299044cuda3std3__45__cpo6cbeginE,@object
	.size		_ZN40_INTERNAL_7fef0547_4_k_cu_5cc6c212_299044cuda3std3__45__cpo6cbeginE,(_ZN40_INTERNAL_7fef0547_4_k_cu_5cc6c212_299044cuda3std3__48in_placeE - _ZN40_INTERNAL_7fef0547_4_k_cu_5cc6c212_299044cuda3std3__45__cpo6cbeginE)
_ZN40_INTERNAL_7fef0547_4_k_cu_5cc6c212_299044cuda3std3__45__cpo6cbeginE:
	.zero		1
	.type		_ZN40_INTERNAL_7fef0547_4_k_cu_5cc6c212_299044cuda3std3__48in_placeE,@object
	.size		_ZN40_INTERNAL_7fef0547_4_k_cu_5cc6c212_299044cuda3std3__48in_placeE,(_ZN40_INTERNAL_7fef0547_4_k_cu_5cc6c212_299044cuda3std6ranges3__45__cpo9iter_moveE - _ZN40_INTERNAL_7fef0547_4_k_cu_5cc6c212_299044cuda3std3__48in_placeE)
_ZN40_INTERNAL_7fef0547_4_k_cu_5cc6c212_299044cuda3std3__48in_placeE:
	.zero		1
	.type		_ZN40_INTERNAL_7fef0547_4_k_cu_5cc6c212_299044cuda3std6ranges3__45__cpo9iter_moveE,@object
	.size		_ZN40_INTERNAL_7fef0547_4_k_cu_5cc6c212_299044cuda3std6ranges3__45__cpo9iter_moveE,(_ZN40_INTERNAL_7fef0547_4_k_cu_5cc6c212_299044cuda3std3__45__cpo5beginE - _ZN40_INTERNAL_7fef0547_4_k_cu_5cc6c212_299044cuda3std6ranges3__45__cpo9iter_moveE)
_ZN40_INTERNAL_7fef0547_4_k_cu_5cc6c212_299044cuda3std6ranges3__45__cpo9iter_moveE:
	.zero		1
	.type		_ZN40_INTERNAL_7fef0547_4_k_cu_5cc6c212_299044cuda3std3__45__cpo5beginE,@object
	.size		_ZN40_INTERNAL_7fef0547_4_k_cu_5cc6c212_299044cuda3std3__45__cpo5beginE,(_ZN40_INTERNAL_7fef0547_4_k_cu_5cc6c212_299044cuda3std3__442_GLOBAL__N__7fef0547_4_k_cu_5cc6c212_299046ignoreE - _ZN40_INTERNAL_7fef0547_4_k_cu_5cc6c212_299044cuda3std3__45__cpo5beginE)
_ZN40_INTERNAL_7fef0547_4_k_cu_5cc6c212_299044cuda3std3__45__cpo5beginE:
	.zero		1
	.type		_ZN40_INTERNAL_7fef0547_4_k_cu_5cc6c212_299044cuda3std3__442_GLOBAL__N__7fef0547_4_k_cu_5cc6c212_299046ignoreE,@object
	.size		_ZN40_INTERNAL_7fef0547_4_k_cu_5cc6c212_299044cuda3std3__442_GLOBAL__N__7fef0547_4_k_cu_5cc6c212_299046ignoreE,(_ZN40_INTERNAL_7fef0547_4_k_cu_5cc6c212_299044cute7productE - _ZN40_INTERNAL_7fef0547_4_k_cu_5cc6c212_299044cuda3std3__442_GLOBAL__N__7fef0547_4_k_cu_5cc6c212_299046ignoreE)
_ZN40_INTERNAL_7fef0547_4_k_cu_5cc6c212_299044cuda3std3__442_GLOBAL__N__7fef0547_4_k_cu_5cc6c212_299046ignoreE:
	.zero		1
	.type		_ZN40_INTERNAL_7fef0547_4_k_cu_5cc6c212_299044cute7productE,@object
	.size		_ZN40_INTERNAL_7fef0547_4_k_cu_5cc6c212_299044cute7productE,(_ZN40_INTERNAL_7fef0547_4_k_cu_5cc6c212_299044cuda3std3__45__cpo3endE - _ZN40_INTERNAL_7fef0547_4_k_cu_5cc6c212_299044cute7productE)
_ZN40_INTERNAL_7fef0547_4_k_cu_5cc6c212_299044cute7productE:
	.zero		1
	.type		_ZN40_INTERNAL_7fef0547_4_k_cu_5cc6c212_299044cuda3std3__45__cpo3endE,@object
	.size		_ZN40_INTERNAL_7fef0547_4_k_cu_5cc6c212_299044cuda3std3__45__cpo3endE,(_ZN40_INTERNAL_7fef0547_4_k_cu_5cc6c212_299044cuda3std3__419piecewise_constructE - _ZN40_INTERNAL_7fef0547_4_k_cu_5cc6c212_299044cuda3std3__45__cpo3endE)
_ZN40_INTERNAL_7fef0547_4_k_cu_5cc6c212_299044cuda3std3__45__cpo3endE:
	.zero		1
	.type		_ZN40_INTERNAL_7fef0547_4_k_cu_5cc6c212_299044cuda3std3__419piecewise_constructE,@object
	.size		_ZN40_INTERNAL_7fef0547_4_k_cu_5cc6c212_299044cuda3std3__419piecewise_constructE,(_ZN40_INTERNAL_7fef0547_4_k_cu_5cc6c212_299044cuda3std3__45__cpo4cendE - _ZN40_INTERNAL_7fef0547_4_k_cu_5cc6c212_299044cuda3std3__419piecewise_constructE)
_ZN40_INTERNAL_7fef0547_4_k_cu_5cc6c212_299044cuda3std3__419piecewise_constructE:
	.zero		1
	.type		_ZN40_INTERNAL_7fef0547_4_k_cu_5cc6c212_299044cuda3std3__45__cpo4cendE,@object
	.size		_ZN40_INTERNAL_7fef0547_4_k_cu_5cc6c212_299044cuda3std3__45__cpo4cendE,(_ZN40_INTERNAL_7fef0547_4_k_cu_5cc6c212_299044cuda3std6ranges3__45__cpo4swapE - _ZN40_INTERNAL_7fef0547_4_k_cu_5cc6c212_299044cuda3std3__45__cpo4cendE)
_ZN40_INTERNAL_7fef0547_4_k_cu_5cc6c212_299044cuda3std3__45__cpo4cendE:
	.zero		1
	.type		_ZN40_INTERNAL_7fef0547_4_k_cu_5cc6c212_299044cuda3std6ranges3__45__cpo4swapE,@object
	.size		_ZN40_INTERNAL_7fef0547_4_k_cu_5cc6c212_299044cuda3std6ranges3__45__cpo4swapE,(.L_8 - _ZN40_INTERNAL_7fef0547_4_k_cu_5cc6c212_299044cuda3std6ranges3__45__cpo4swapE)
_ZN40_INTERNAL_7fef0547_4_k_cu_5cc6c212_299044cuda3std6ranges3__45__cpo4swapE:
	.zero		1
.L_8:


//--------------------- .nv.constant0._ZN7cutlass13device_kernelINS_4gemm6kernel13GemmUniversalIN4cute5tupleIJiiiiEEENS1_10collective13CollectiveMmaINS1_34MainloopSm90TmaGmmaWarpSpecializedILi9ENS5_IJNS4_1CILi8EEENSA_ILi1EEESC_EEENS1_35KernelTmaWarpSpecializedCooperativeEEENS5_IJNSA_ILi128EEENSA_ILi256EEENSA_ILi32EEEEEENS_10bfloat16_tENS5_IJlSC_lEEESK_SL_NS4_8TiledMMAINS4_8MMA_AtomIJNS4_4SM904GMMA28MMA_64x256x16_F32BF16BF16_SSILNSP_5MajorE0ELSR_0ELNSP_7ScaleInE1ELSS_1EEEEEENS4_6LayoutINS5_IJNSA_ILi2EEESC_SC_EEENS5_IJSC_NSA_ILi0EEESY_EEEEENS5_IJNS4_10UnderscoreES11_S11_EEEEENS4_13SM90_TMA_LOADENS4_14ComposedLayoutINS4_7SwizzleILi2ELi4ELi3EEENS4_18smem_ptr_flag_bitsILi16EEENSV_INS5_IJSB_SI_EEENS5_IJSI_SC_EEEEEEEvNS4_8identityENS4_23SM90_TMA_LOAD_MULTICASTES1D_vS1E_EENS_8epilogue10collective6detail29Sm90TmaWarpSpecializedAdapterINS1I_15DefaultEpilogueISK_SL_SL_NS1H_6thread17LinearCombinationISK_Li1EffLNS1M_9ScaleType4KindE0ELNS_15FloatRoundStyleE2ESK_EENS1_15EpilogueDefaultEEEEEvvEEEEvNT_6ParamsE --------------------------
	.section	.nv.constant0._ZN7cutlass13device_kernelINS_4gemm6kernel13GemmUniversalIN4cute5tupleIJiiiiEEENS1_10collective13CollectiveMmaINS1_34MainloopSm90TmaGmmaWarpSpecializedILi9ENS5_IJNS4_1CILi8EEENSA_ILi1EEESC_EEENS1_35KernelTmaWarpSpecializedCooperativeEEENS5_IJNSA_ILi128EEENSA_ILi256EEENSA_ILi32EEEEEENS_10bfloat16_tENS5_IJlSC_lEEESK_SL_NS4_8TiledMMAINS4_8MMA_AtomIJNS4_4SM904GMMA28MMA_64x256x16_F32BF16BF16_SSILNSP_5MajorE0ELSR_0ELNSP_7ScaleInE1ELSS_1EEEEEENS4_6LayoutINS5_IJNSA_ILi2EEESC_SC_EEENS5_IJSC_NSA_ILi0EEESY_EEEEENS5_IJNS4_10UnderscoreES11_S11_EEEEENS4_13SM90_TMA_LOADENS4_14ComposedLayoutINS4_7SwizzleILi2ELi4ELi3EEENS4_18smem_ptr_flag_bitsILi16EEENSV_INS5_IJSB_SI_EEENS5_IJSI_SC_EEEEEEEvNS4_8identityENS4_23SM90_TMA_LOAD_MULTICASTES1D_vS1E_EENS_8epilogue10collective6detail29Sm90TmaWarpSpecializedAdapterINS1I_15DefaultEpilogueISK_SL_SL_NS1H_6thread17LinearCombinationISK_Li1EffLNS1M_9ScaleType4KindE0ELNS_15FloatRoundStyleE2ESK_EENS1_15EpilogueDefaultEEEEEvvEEEEvNT_6ParamsE,"a",@progbits
	.sectionflags	@""
	.align	4
.nv.constant0._ZN7cutlass13device_kernelINS_4gemm6kernel13GemmUniversalIN4cute5tupleIJiiiiEEENS1_10collective13CollectiveMmaINS1_34MainloopSm90TmaGmmaWarpSpecializedILi9ENS5_IJNS4_1CILi8EEENSA_ILi1EEESC_EEENS1_35KernelTmaWarpSpecializedCooperativeEEENS5_IJNSA_ILi128EEENSA_ILi256EEENSA_ILi32EEEEEENS_10bfloat16_tENS5_IJlSC_lEEESK_SL_NS4_8TiledMMAINS4_8MMA_AtomIJNS4_4SM904GMMA28MMA_64x256x16_F32BF16BF16_SSILNSP_5MajorE0ELSR_0ELNSP_7ScaleInE1ELSS_1EEEEEENS4_6LayoutINS5_IJNSA_ILi2EEESC_SC_EEENS5_IJSC_NSA_ILi0EEESY_EEEEENS5_IJNS4_10UnderscoreES11_S11_EEEEENS4_13SM90_TMA_LOADENS4_14ComposedLayoutINS4_7SwizzleILi2ELi4ELi3EEENS4_18smem_ptr_flag_bitsILi16EEENSV_INS5_IJSB_SI_EEENS5_IJSI_SC_EEEEEEEvNS4_8identityENS4_23SM90_TMA_LOAD_MULTICASTES1D_vS1E_EENS_8epilogue10collective6detail29Sm90TmaWarpSpecializedAdapterINS1I_15DefaultEpilogueISK_SL_SL_NS1H_6thread17LinearCombinationISK_Li1EffLNS1M_9ScaleType4KindE0ELNS_15FloatRoundStyleE2ESK_EENS1_15EpilogueDefaultEEEEEvvEEEEvNT_6ParamsE:
	.zero		1664


//--------------------- SYMBOLS --------------------------

	.type		.nv.reservedSmem.offset0,@object
	.size		.nv.reservedSmem.offset0,0x4
	.type		__assertfail,@function
